	.target	sm_100a

	.elftype	@"ET_EXEC"


//--------------------- .note.nv.tkinfo           --------------------------
	.section	.note.nv.tkinfo,"",@"SHT_NOTE"
	.sectionflags	@"SHF_NOTE_NV_TKINFO"
	.tkinfo
        /*0018*/ 	.word	0x00000002
        /*0030*/ 	.string	""
        /*0030*/ 	.string	"ptxas"
        /*0030*/ 	.string	"Cuda compilation tools, release 13.0, V13.0.88"
        /*0030*/ 	.string	"Build cuda_13.0.r13.0/compiler.36424714_0"
        /*0030*/ 	.string	"-arch sm_100a -m 64 "



//--------------------- .note.nv.cuinfo           --------------------------
	.section	.note.nv.cuinfo,"",@"SHT_NOTE"
	.sectionflags	@"SHF_NOTE_NV_CUINFO"
        /*0018*/ 	.short	0x0002
        /*001a*/ 	.short	0x0064
        /*001c*/ 	.short	0x0082
	.zero		2


//--------------------- .nv.info                  --------------------------
	.section	.nv.info,"",@"SHT_CUDA_INFO"
	.align	4


	//----- nvinfo : EIATTR_REGCOUNT
	.align		4
        /*0000*/ 	.byte	0x04, 0x2f
        /*0002*/ 	.short	(.L_19 - .L_18)
	.align		4
.L_18:
        /*0004*/ 	.word	index@(_ZN7cutlass13device_kernelINS_4gemm6kernel13GemmUniversalIN4cute5tupleIJiiiiEEENS1_10collective13CollectiveMmaINS1_35MainloopSm100TmaUmmaWarpSpecializedILi6ELi2ELi4ENS5_IJNS4_1CILi1EEESB_SB_EEEEENS5_IJNSA_ILi128EEESE_NSA_ILi64EEEEEENS_10bfloat16_tENS5_IJlSB_lEEESH_SI_NS4_8TiledMMAINS4_8MMA_AtomIJNS4_20SM100_MMA_F16BF16_SSISH_SH_fLi128ELi128ELNS4_4UMMA5MajorE0ELSN_0ELNSM_7ScaleInE0ELSO_0EEEEEENS4_6LayoutISC_NS5_IJNSA_ILi0EEESS_SS_EEEEENS5_IJNS4_10UnderscoreESV_SV_EEEEENS4_13SM90_TMA_LOADENS4_14ComposedLayoutINS4_7SwizzleILi3ELi4ELi3EEENS4_18smem_ptr_flag_bitsILi16EEENSR_INS5_IJNSA_ILi8EEESF_EEENS5_IJSF_SB_EEEEEEEvNS4_8identityESY_S18_vS19_EENS_8epilogue10collective18CollectiveEpilogueINS1B_23Sm100TmaWarpSpecializedILi4ELi2ELi32ELb1ELb0EEEJSG_NS5_IJNSR_ISE_SB_EENSR_INSA_ILi32EEESB_EEEEESH_SI_SH_SI_NS1B_6fusion15FusionCallbacksIS1F_NS1K_17LinearCombinationISH_fSH_fLNS_15FloatRoundStyleE2EEESG_S1J_JEEENS4_5SM1004TMEM4LOAD26SM100_TMEM_LOAD_32dp32b32xESY_NSZ_INS10_ILi2ELi4ELi3EEES13_NSR_INS5_IJS14_S1H_EEENS5_IJS1H_SB_EEEEEEENS4_39AutoVectorizingCopyWithAssumedAlignmentILi128EEENS4_14SM90_TMA_STOREES1Y_S20_S20_EEEvvEEEEvNT_6ParamsE)
        /*0008*/ 	.word	0x0000006e


	//----- nvinfo : EIATTR_FRAME_SIZE
	.align		4
.L_19:
        /*000c*/ 	.byte	0x04, 0x11
        /*000e*/ 	.short	(.L_21 - .L_20)
	.align		4
.L_20:
        /*0010*/ 	.word	index@($__internal_2_$__cuda_sm10x_tcgen05_guardrail_trap_unallocated_columns_being_dealloced)
        /*0014*/ 	.word	0x00000000


	//----- nvinfo : EIATTR_FRAME_SIZE
	.align		4
.L_21:
        /*0018*/ 	.byte	0x04, 0x11
        /*001a*/ 	.short	(.L_23 - .L_22)
	.align		4
.L_22:
        /*001c*/ 	.word	index@($__internal_1_$__cuda_sm10x_tcgen05_guardrail_trap_phase_invalid_during_alloc)
        /*0020*/ 	.word	0x00000000


	//----- nvinfo : EIATTR_FRAME_SIZE
	.align		4
.L_23:
        /*0024*/ 	.byte	0x04, 0x11
        /*0026*/ 	.short	(.L_25 - .L_24)
	.align		4
.L_24:
        /*0028*/ 	.word	index@($__internal_0_$__cuda_sm10x_tcgen05_guardrail_trap_col_being_dealloced_not_returned_by_alloc)
        /*002c*/ 	.word	0x00000000


	//----- nvinfo : EIATTR_FRAME_SIZE
	.align		4
.L_25:
        /*0030*/ 	.byte	0x04, 0x11
        /*0032*/ 	.short	(.L_27 - .L_26)
	.align		4
.L_26:
        /*0034*/ 	.word	index@(_ZN7cutlass13device_kernelINS_4gemm6kernel13GemmUniversalIN4cute5tupleIJiiiiEEENS1_10collective13CollectiveMmaINS1_35MainloopSm100TmaUmmaWarpSpecializedILi6ELi2ELi4ENS5_IJNS4_1CILi1EEESB_SB_EEEEENS5_IJNSA_ILi128EEESE_NSA_ILi64EEEEEENS_10bfloat16_tENS5_IJlSB_lEEESH_SI_NS4_8TiledMMAINS4_8MMA_AtomIJNS4_20SM100_MMA_F16BF16_SSISH_SH_fLi128ELi128ELNS4_4UMMA5MajorE0ELSN_0ELNSM_7ScaleInE0ELSO_0EEEEEENS4_6LayoutISC_NS5_IJNSA_ILi0EEESS_SS_EEEEENS5_IJNS4_10UnderscoreESV_SV_EEEEENS4_13SM90_TMA_LOADENS4_14ComposedLayoutINS4_7SwizzleILi3ELi4ELi3EEENS4_18smem_ptr_flag_bitsILi16EEENSR_INS5_IJNSA_ILi8EEESF_EEENS5_IJSF_SB_EEEEEEEvNS4_8identityESY_S18_vS19_EENS_8epilogue10collective18CollectiveEpilogueINS1B_23Sm100TmaWarpSpecializedILi4ELi2ELi32ELb1ELb0EEEJSG_NS5_IJNSR_ISE_SB_EENSR_INSA_ILi32EEESB_EEEEESH_SI_SH_SI_NS1B_6fusion15FusionCallbacksIS1F_NS1K_17LinearCombinationISH_fSH_fLNS_15FloatRoundStyleE2EEESG_S1J_JEEENS4_5SM1004TMEM4LOAD26SM100_TMEM_LOAD_32dp32b32xESY_NSZ_INS10_ILi2ELi4ELi3EEES13_NSR_INS5_IJS14_S1H_EEENS5_IJS1H_SB_EEEEEEENS4_39AutoVectorizingCopyWithAssumedAlignmentILi128EEENS4_14SM90_TMA_STOREES1Y_S20_S20_EEEvvEEEEvNT_6ParamsE)
        /*0038*/ 	.word	0x00000000


	//----- nvinfo : EIATTR_MIN_STACK_SIZE
	.align		4
.L_27:
        /*003c*/ 	.byte	0x04, 0x12
        /*003e*/ 	.short	(.L_29 - .L_28)
	.align		4
.L_28:
        /*0040*/ 	.word	index@(_ZN7cutlass13device_kernelINS_4gemm6kernel13GemmUniversalIN4cute5tupleIJiiiiEEENS1_10collective13CollectiveMmaINS1_35MainloopSm100TmaUmmaWarpSpecializedILi6ELi2ELi4ENS5_IJNS4_1CILi1EEESB_SB_EEEEENS5_IJNSA_ILi128EEESE_NSA_ILi64EEEEEENS_10bfloat16_tENS5_IJlSB_lEEESH_SI_NS4_8TiledMMAINS4_8MMA_AtomIJNS4_20SM100_MMA_F16BF16_SSISH_SH_fLi128ELi128ELNS4_4UMMA5MajorE0ELSN_0ELNSM_7ScaleInE0ELSO_0EEEEEENS4_6LayoutISC_NS5_IJNSA_ILi0EEESS_SS_EEEEENS5_IJNS4_10UnderscoreESV_SV_EEEEENS4_13SM90_TMA_LOADENS4_14ComposedLayoutINS4_7SwizzleILi3ELi4ELi3EEENS4_18smem_ptr_flag_bitsILi16EEENSR_INS5_IJNSA_ILi8EEESF_EEENS5_IJSF_SB_EEEEEEEvNS4_8identityESY_S18_vS19_EENS_8epilogue10collective18CollectiveEpilogueINS1B_23Sm100TmaWarpSpecializedILi4ELi2ELi32ELb1ELb0EEEJSG_NS5_IJNSR_ISE_SB_EENSR_INSA_ILi32EEESB_EEEEESH_SI_SH_SI_NS1B_6fusion15FusionCallbacksIS1F_NS1K_17LinearCombinationISH_fSH_fLNS_15FloatRoundStyleE2EEESG_S1J_JEEENS4_5SM1004TMEM4LOAD26SM100_TMEM_LOAD_32dp32b32xESY_NSZ_INS10_ILi2ELi4ELi3EEES13_NSR_INS5_IJS14_S1H_EEENS5_IJS1H_SB_EEEEEEENS4_39AutoVectorizingCopyWithAssumedAlignmentILi128EEENS4_14SM90_TMA_STOREES1Y_S20_S20_EEEvvEEEEvNT_6ParamsE)
        /*0044*/ 	.word	0x00000000
.L_29:


//--------------------- .nv.compat                --------------------------
	.section	.nv.compat,"",@"SHT_CUDA_COMPAT_INFO"
	.align	4
        /*0000*/ 	.byte	0x02, 0x09, 0x01, 0x00, 0x02, 0x02, 0x02, 0x00, 0x02, 0x05, 0x05, 0x00, 0x03, 0x07, 0x01, 0x01
        /*0010*/ 	.byte	0x02, 0x03, 0x01, 0x00, 0x02, 0x06, 0x01, 0x00, 0x04, 0x0b, 0x08, 0x00, 0x09, 0x00, 0x00, 0x00
        /*0020*/ 	.byte	0x00, 0x00, 0x00, 0x00


//--------------------- .nv.info._ZN7cutlass13device_kernelINS_4gemm6kernel13GemmUniversalIN4cute5tupleIJiiiiEEENS1_10collective13CollectiveMmaINS1_35MainloopSm100TmaUmmaWarpSpecializedILi6ELi2ELi4ENS5_IJNS4_1CILi1EEESB_SB_EEEEENS5_IJNSA_ILi128EEESE_NSA_ILi64EEEEEENS_10bfloat16_tENS5_IJlSB_lEEESH_SI_NS4_8TiledMMAINS4_8MMA_AtomIJNS4_20SM100_MMA_F16BF16_SSISH_SH_fLi128ELi128ELNS4_4UMMA5MajorE0ELSN_0ELNSM_7ScaleInE0ELSO_0EEEEEENS4_6LayoutISC_NS5_IJNSA_ILi0EEESS_SS_EEEEENS5_IJNS4_10UnderscoreESV_SV_EEEEENS4_13SM90_TMA_LOADENS4_14ComposedLayoutINS4_7SwizzleILi3ELi4ELi3EEENS4_18smem_ptr_flag_bitsILi16EEENSR_INS5_IJNSA_ILi8EEESF_EEENS5_IJSF_SB_EEEEEEEvNS4_8identityESY_S18_vS19_EENS_8epilogue10collective18CollectiveEpilogueINS1B_23Sm100TmaWarpSpecializedILi4ELi2ELi32ELb1ELb0EEEJSG_NS5_IJNSR_ISE_SB_EENSR_INSA_ILi32EEESB_EEEEESH_SI_SH_SI_NS1B_6fusion15FusionCallbacksIS1F_NS1K_17LinearCombinationISH_fSH_fLNS_15FloatRoundStyleE2EEESG_S1J_JEEENS4_5SM1004TMEM4LOAD26SM100_TMEM_LOAD_32dp32b32xESY_NSZ_INS10_ILi2ELi4ELi3EEES13_NSR_INS5_IJS14_S1H_EEENS5_IJS1H_SB_EEEEEEENS4_39AutoVectorizingCopyWithAssumedAlignmentILi128EEENS4_14SM90_TMA_STOREES1Y_S20_S20_EEEvvEEEEvNT_6ParamsE --------------------------
	.section	.nv.info._ZN7cutlass13device_kernelINS_4gemm6kernel13GemmUniversalIN4cute5tupleIJiiiiEEENS1_10collective13CollectiveMmaINS1_35MainloopSm100TmaUmmaWarpSpecializedILi6ELi2ELi4ENS5_IJNS4_1CILi1EEESB_SB_EEEEENS5_IJNSA_ILi128EEESE_NSA_ILi64EEEEEENS_10bfloat16_tENS5_IJlSB_lEEESH_SI_NS4_8TiledMMAINS4_8MMA_AtomIJNS4_20SM100_MMA_F16BF16_SSISH_SH_fLi128ELi128ELNS4_4UMMA5MajorE0ELSN_0ELNSM_7ScaleInE0ELSO_0EEEEEENS4_6LayoutISC_NS5_IJNSA_ILi0EEESS_SS_EEEEENS5_IJNS4_10UnderscoreESV_SV_EEEEENS4_13SM90_TMA_LOADENS4_14ComposedLayoutINS4_7SwizzleILi3ELi4ELi3EEENS4_18smem_ptr_flag_bitsILi16EEENSR_INS5_IJNSA_ILi8EEESF_EEENS5_IJSF_SB_EEEEEEEvNS4_8identityESY_S18_vS19_EENS_8epilogue10collective18CollectiveEpilogueINS1B_23Sm100TmaWarpSpecializedILi4ELi2ELi32ELb1ELb0EEEJSG_NS5_IJNSR_ISE_SB_EENSR_INSA_ILi32EEESB_EEEEESH_SI_SH_SI_NS1B_6fusion15FusionCallbacksIS1F_NS1K_17LinearCombinationISH_fSH_fLNS_15FloatRoundStyleE2EEESG_S1J_JEEENS4_5SM1004TMEM4LOAD26SM100_TMEM_LOAD_32dp32b32xESY_NSZ_INS10_ILi2ELi4ELi3EEES13_NSR_INS5_IJS14_S1H_EEENS5_IJS1H_SB_EEEEEEENS4_39AutoVectorizingCopyWithAssumedAlignmentILi128EEENS4_14SM90_TMA_STOREES1Y_S20_S20_EEEvvEEEEvNT_6ParamsE,"",@"SHT_CUDA_INFO"
	.sectionflags	@""
	.align	4


	//----- nvinfo : EIATTR_CUDA_API_VERSION
	.align		4
        /*0000*/ 	.byte	0x04, 0x37
        /*0002*/ 	.short	(.L_31 - .L_30)
.L_30:
        /*0004*/ 	.word	0x00000082


	//----- nvinfo : EIATTR_KPARAM_INFO
	.align		4
.L_31:
        /*0008*/ 	.byte	0x04, 0x17
        /*000a*/ 	.short	(.L_33 - .L_32)
.L_32:
        /*000c*/ 	.word	0x00000000
        /*0010*/ 	.short	0x0000
        /*0012*/ 	.short	0x0000
        /*0014*/ 	.byte	0x00, 0xf0, 0x01, 0x20


	//----- nvinfo : EIATTR_AT_ENTRY_FRAGMENTS
	.align		4
.L_33:
        /*0018*/ 	.byte	0x04, 0x4f
        /*001a*/ 	.short	(.L_35 - .L_34)


	//   ....[0]....
.L_34:
        /*001c*/ 	.word	0x00000006


	//----- nvinfo : EIATTR_RESERVED_SMEM_USED
	.align		4
.L_35:
        /*0020*/ 	.byte	0x01, 0x41
	.zero		2


	//----- nvinfo : EIATTR_SPARSE_MMA_MASK
	.align		4
        /*0024*/ 	.byte	0x03, 0x50
        /*0026*/ 	.short	0x0000


	//----- nvinfo : EIATTR_TCGEN05_1CTA_USED
	.align		4
        /*0028*/ 	.byte	0x01, 0x51
	.zero		2


	//----- nvinfo : EIATTR_MAXREG_COUNT
	.align		4
        /*002c*/ 	.byte	0x03, 0x1b
        /*002e*/ 	.short	0x00ff


	//----- nvinfo : EIATTR_NUM_BARRIERS
	.align		4
        /*0030*/ 	.byte	0x02, 0x4c
        /*0032*/ 	.byte	0x07
	.zero		1


	//----- nvinfo : EIATTR_EXTERNS
	.align		4
        /*0034*/ 	.byte	0x04, 0x0f
        /*0036*/ 	.short	(.L_37 - .L_36)


	//   ....[0]....
	.align		4
.L_36:
        /*0038*/ 	.word	index@(__assertfail)


	//----- nvinfo : EIATTR_MERCURY_ISA_VERSION
	.align		4
.L_37:
        /*003c*/ 	.byte	0x03, 0x5f
        /*003e*/ 	.short	0x0101


	//----- nvinfo : EIATTR_INT_WARP_WIDE_INSTR_OFFSETS
	.align		4
        /*0040*/ 	.byte	0x04, 0x31
        /*0042*/ 	.short	(.L_39 - .L_38)


	//   ....[0]....
.L_38:
        /*0044*/ 	.word	0x00001e00


	//   ....[1]....
        /*0048*/ 	.word	0x00003960


	//   ....[2]....
        /*004c*/ 	.word	0x00003990


	//   ....[3]....
        /*0050*/ 	.word	0x000039e0


	//   ....[4]....
        /*0054*/ 	.word	0x00004300


	//   ....[5]....
        /*0058*/ 	.word	0x00004360


	//   ....[6]....
        /*005c*/ 	.word	0x00004440


	//   ....[7]....
        /*0060*/ 	.word	0x000044b0


	//   ....[8]....
        /*0064*/ 	.word	0x000045c0


	//   ....[9]....
        /*0068*/ 	.word	0x00004650


	//   ....[10]....
        /*006c*/ 	.word	0x00004820


	//   ....[11]....
        /*0070*/ 	.word	0x00004980


	//----- nvinfo : EIATTR_COOP_GROUP_MASK_REGIDS
	.align		4
.L_39:
        /*0074*/ 	.byte	0x04, 0x29
        /*0076*/ 	.short	(.L_41 - .L_40)


	//   ....[0]....
.L_40:
        /*0078*/ 	.word	0xffffffff


	//   ....[1]....
        /*007c*/ 	.word	0xffffffff


	//   ....[2]....
        /*0080*/ 	.word	0xffffffff


	//   ....[3]....
        /*0084*/ 	.word	0xffffffff


	//   ....[4]....
        /*0088*/ 	.word	0xffffffff


	//   ....[5]....
        /*008c*/ 	.word	0xffffffff


	//   ....[6]....
        /*0090*/ 	.word	0xffffffff


	//   ....[7]....
        /*0094*/ 	.word	0xffffffff


	//   ....[8]....
        /*0098*/ 	.word	0xffffffff


	//   ....[9]....
        /*009c*/ 	.word	0xffffffff


	//   ....[10]....
        /*00a0*/ 	.word	0xffffffff


	//   ....[11]....
        /*00a4*/ 	.word	0xffffffff


	//   ....[12]....
        /*00a8*/ 	.word	0xffffffff


	//----- nvinfo : EIATTR_COOP_GROUP_INSTR_OFFSETS
	.align		4
.L_41:
        /*00ac*/ 	.byte	0x04, 0x28
        /*00ae*/ 	.short	(.L_43 - .L_42)


	//   ....[0]....
.L_42:
        /*00b0*/ 	.word	0x00000090


	//   ....[1]....
        /*00b4*/ 	.word	0x000004d0


	//   ....[2]....
        /*00b8*/ 	.word	0x00000680


	//   ....[3]....
        /*00bc*/ 	.word	0x00000820


	//   ....[4]....
        /*00c0*/ 	.word	0x00000920


	//   ....[5]....
        /*00c4*/ 	.word	0x00000a90


	//   ....[6]....
        /*00c8*/ 	.word	0x00000c30


	//   ....[7]....
        /*00cc*/ 	.word	0x00001ce0


	//   ....[8]....
        /*00d0*/ 	.word	0x00002be0


	//   ....[9]....
        /*00d4*/ 	.word	0x00002df0


	//   ....[10]....
        /*00d8*/ 	.word	0x00002e20


	//   ....[11]....
        /*00dc*/ 	.word	0x00003850


	//   ....[12]....
        /*00e0*/ 	.word	0x00003a80


	//----- nvinfo : EIATTR_VRC_CTA_INIT_COUNT
	.align		4
.L_43:
        /*00e4*/ 	.byte	0x02, 0x4a
        /*00e6*/ 	.byte	0x80
	.zero		1


	//----- nvinfo : EIATTR_SYSCALL_OFFSETS
	.align		4
        /*00e8*/ 	.byte	0x04, 0x46
        /*00ea*/ 	.short	(.L_45 - .L_44)


	//   ....[0]....
.L_44:
        /*00ec*/ 	.word	0x00005400


	//   ....[1]....
        /*00f0*/ 	.word	0x000054f0


	//   ....[2]....
        /*00f4*/ 	.word	0x00005c60


	//   ....[3]....
        /*00f8*/ 	.word	0x000068e0


	//   ....[4]....
        /*00fc*/ 	.word	0x00007530


	//   ....[5]....
        /*0100*/ 	.word	0x00008180


	//----- nvinfo : EIATTR_MBARRIER_INSTR_OFFSETS
	.align		4
.L_45:
        /*0104*/ 	.byte	0x04, 0x39
        /*0106*/ 	.short	(.L_47 - .L_46)


	//   ....[0]....
.L_46:
        /*0108*/ 	.word	0x000005b0
        /*010c*/ 	.word	0x000000ff
        /*0110*/ 	.word	0x00000000
        /*0114*/ 	.short	0x0100
        /*0116*/ 	.byte	0x05
	.zero		1


	//   ....[1]....
        /*0118*/ 	.word	0x000005c0
        /*011c*/ 	.word	0x000000ff
        /*0120*/ 	.word	0x00000030
        /*0124*/ 	.short	0x0100
        /*0126*/ 	.byte	0x05
	.zero		1


	//   ....[2]....
        /*0128*/ 	.word	0x000005d0
        /*012c*/ 	.word	0x000000ff
        /*0130*/ 	.word	0x00000008
        /*0134*/ 	.short	0x0100
        /*0136*/ 	.byte	0x05
	.zero		1


	//   ....[3]....
        /*0138*/ 	.word	0x000005e0
        /*013c*/ 	.word	0x000000ff
        /*0140*/ 	.word	0x00000038
        /*0144*/ 	.short	0x0100
        /*0146*/ 	.byte	0x05
	.zero		1


	//   ....[4]....
        /*0148*/ 	.word	0x000005f0
        /*014c*/ 	.word	0x000000ff
        /*0150*/ 	.word	0x00000010
        /*0154*/ 	.short	0x0100
        /*0156*/ 	.byte	0x05
	.zero		1


	//   ....[5]....
        /*0158*/ 	.word	0x00000600
        /*015c*/ 	.word	0x000000ff
        /*0160*/ 	.word	0x00000040
        /*0164*/ 	.short	0x0100
        /*0166*/ 	.byte	0x05
	.zero		1


	//   ....[6]....
        /*0168*/ 	.word	0x00000610
        /*016c*/ 	.word	0x000000ff
        /*0170*/ 	.word	0x00000018
        /*0174*/ 	.short	0x0100
        /*0176*/ 	.byte	0x05
	.zero		1


	//   ....[7]....
        /*0178*/ 	.word	0x00000620
        /*017c*/ 	.word	0x000000ff
        /*0180*/ 	.word	0x00000048
        /*0184*/ 	.short	0x0100
        /*0186*/ 	.byte	0x05
	.zero		1


	//   ....[8]....
        /*0188*/ 	.word	0x00000630
        /*018c*/ 	.word	0x000000ff
        /*0190*/ 	.word	0x00000020
        /*0194*/ 	.short	0x0100
        /*0196*/ 	.byte	0x05
	.zero		1


	//   ....[9]....
        /*0198*/ 	.word	0x00000640
        /*019c*/ 	.word	0x000000ff
        /*01a0*/ 	.word	0x00000050
        /*01a4*/ 	.short	0x0100
        /*01a6*/ 	.byte	0x05
	.zero		1


	//   ....[10]....
        /*01a8*/ 	.word	0x00000650
        /*01ac*/ 	.word	0x000000ff
        /*01b0*/ 	.word	0x00000028
        /*01b4*/ 	.short	0x0100
        /*01b6*/ 	.byte	0x05
	.zero		1


	//   ....[11]....
        /*01b8*/ 	.word	0x00000660
        /*01bc*/ 	.word	0x000000ff
        /*01c0*/ 	.word	0x00000058
        /*01c4*/ 	.short	0x0100
        /*01c6*/ 	.byte	0x05
	.zero		1


	//   ....[12]....
        /*01c8*/ 	.word	0x00000790
        /*01cc*/ 	.word	0x000000ff
        /*01d0*/ 	.word	0x00000060
        /*01d4*/ 	.short	0x0100
        /*01d6*/ 	.byte	0x07
	.zero		1


	//   ....[13]....
        /*01d8*/ 	.word	0x000007a0
        /*01dc*/ 	.word	0x000000ff
        /*01e0*/ 	.word	0x00000080
        /*01e4*/ 	.short	0x0100
        /*01e6*/ 	.byte	0x07
	.zero		1


	//   ....[14]....
        /*01e8*/ 	.word	0x000007b0
        /*01ec*/ 	.word	0x000000ff
        /*01f0*/ 	.word	0x00000068
        /*01f4*/ 	.short	0x0100
        /*01f6*/ 	.byte	0x07
	.zero		1


	//   ....[15]....
        /*01f8*/ 	.word	0x000007c0
        /*01fc*/ 	.word	0x000000ff
        /*0200*/ 	.word	0x00000088
        /*0204*/ 	.short	0x0100
        /*0206*/ 	.byte	0x07
	.zero		1


	//   ....[16]....
        /*0208*/ 	.word	0x000007d0
        /*020c*/ 	.word	0x000000ff
        /*0210*/ 	.word	0x00000070
        /*0214*/ 	.short	0x0100
        /*0216*/ 	.byte	0x07
	.zero		1


	//   ....[17]....
        /*0218*/ 	.word	0x000007e0
        /*021c*/ 	.word	0x000000ff
        /*0220*/ 	.word	0x00000090
        /*0224*/ 	.short	0x0100
        /*0226*/ 	.byte	0x07
	.zero		1


	//   ....[18]....
        /*0228*/ 	.word	0x000007f0
        /*022c*/ 	.word	0x000000ff
        /*0230*/ 	.word	0x00000078
        /*0234*/ 	.short	0x0100
        /*0236*/ 	.byte	0x07
	.zero		1


	//   ....[19]....
        /*0238*/ 	.word	0x00000800
        /*023c*/ 	.word	0x000000ff
        /*0240*/ 	.word	0x00000098
        /*0244*/ 	.short	0x0100
        /*0246*/ 	.byte	0x07
	.zero		1


	//   ....[20]....
        /*0248*/ 	.word	0x000008f0
        /*024c*/ 	.word	0x000000ff
        /*0250*/ 	.word	0x000000a0
        /*0254*/ 	.short	0x0100
        /*0256*/ 	.byte	0x05
	.zero		1


	//   ....[21]....
        /*0258*/ 	.word	0x00000900
        /*025c*/ 	.word	0x000000ff
        /*0260*/ 	.word	0x000000a8
        /*0264*/ 	.short	0x0100
        /*0266*/ 	.byte	0x05
	.zero		1


	//   ....[22]....
        /*0268*/ 	.word	0x00000a40
        /*026c*/ 	.word	0x000000ff
        /*0270*/ 	.word	0x000000b0
        /*0274*/ 	.short	0x0100
        /*0276*/ 	.byte	0x05
	.zero		1


	//   ....[23]....
        /*0278*/ 	.word	0x00000a50
        /*027c*/ 	.word	0x000000ff
        /*0280*/ 	.word	0x000000c0
        /*0284*/ 	.short	0x0100
        /*0286*/ 	.byte	0x05
	.zero		1


	//   ....[24]....
        /*0288*/ 	.word	0x00000a60
        /*028c*/ 	.word	0x000000ff
        /*0290*/ 	.word	0x000000b8
        /*0294*/ 	.short	0x0100
        /*0296*/ 	.byte	0x05
	.zero		1


	//   ....[25]....
        /*0298*/ 	.word	0x00000a70
        /*029c*/ 	.word	0x000000ff
        /*02a0*/ 	.word	0x000000c8
        /*02a4*/ 	.short	0x0100
        /*02a6*/ 	.byte	0x05
	.zero		1


	//   ....[26]....
        /*02a8*/ 	.word	0x00000ba0
        /*02ac*/ 	.word	0x000000ff
        /*02b0*/ 	.word	0x000000d0
        /*02b4*/ 	.short	0x0100
        /*02b6*/ 	.byte	0x07
	.zero		1


	//   ....[27]....
        /*02b8*/ 	.word	0x00000bb0
        /*02bc*/ 	.word	0x000000ff
        /*02c0*/ 	.word	0x000000f0
        /*02c4*/ 	.short	0x0100
        /*02c6*/ 	.byte	0x07
	.zero		1


	//   ....[28]....
        /*02c8*/ 	.word	0x00000bc0
        /*02cc*/ 	.word	0x000000ff
        /*02d0*/ 	.word	0x000000d8
        /*02d4*/ 	.short	0x0100
        /*02d6*/ 	.byte	0x07
	.zero		1


	//   ....[29]....
        /*02d8*/ 	.word	0x00000bd0
        /*02dc*/ 	.word	0x000000ff
        /*02e0*/ 	.word	0x000000f8
        /*02e4*/ 	.short	0x0100
        /*02e6*/ 	.byte	0x07
	.zero		1


	//   ....[30]....
        /*02e8*/ 	.word	0x00000be0
        /*02ec*/ 	.word	0x000000ff
        /*02f0*/ 	.word	0x000000e0
        /*02f4*/ 	.short	0x0100
        /*02f6*/ 	.byte	0x07
	.zero		1


	//   ....[31]....
        /*02f8*/ 	.word	0x00000bf0
        /*02fc*/ 	.word	0x000000ff
        /*0300*/ 	.word	0x00000100
        /*0304*/ 	.short	0x0100
        /*0306*/ 	.byte	0x07
	.zero		1


	//   ....[32]....
        /*0308*/ 	.word	0x00000c00
        /*030c*/ 	.word	0x000000ff
        /*0310*/ 	.word	0x000000e8
        /*0314*/ 	.short	0x0100
        /*0316*/ 	.byte	0x07
	.zero		1


	//   ....[33]....
        /*0318*/ 	.word	0x00000c10
        /*031c*/ 	.word	0x000000ff
        /*0320*/ 	.word	0x00000108
        /*0324*/ 	.short	0x0100
        /*0326*/ 	.byte	0x07
	.zero		1


	//   ....[34]....
        /*0328*/ 	.word	0x00000d00
        /*032c*/ 	.word	0x000000ff
        /*0330*/ 	.word	0x00000110
        /*0334*/ 	.short	0x0100
        /*0336*/ 	.byte	0x05
	.zero		1


	//   ....[35]....
        /*0338*/ 	.word	0x00000d10
        /*033c*/ 	.word	0x000000ff
        /*0340*/ 	.word	0x00000120
        /*0344*/ 	.short	0x0100
        /*0346*/ 	.byte	0x05
	.zero		1


	//   ....[36]....
        /*0348*/ 	.word	0x00000d20
        /*034c*/ 	.word	0x000000ff
        /*0350*/ 	.word	0x00000118
        /*0354*/ 	.short	0x0100
        /*0356*/ 	.byte	0x05
	.zero		1


	//   ....[37]....
        /*0358*/ 	.word	0x00000d30
        /*035c*/ 	.word	0x000000ff
        /*0360*/ 	.word	0x00000128
        /*0364*/ 	.short	0x0100
        /*0366*/ 	.byte	0x05
	.zero		1


	//   ....[38]....
        /*0368*/ 	.word	0x00001600
        /*036c*/ 	.word	0x00000002
        /*0370*/ 	.word	0x00000120
        /*0374*/ 	.short	0x010a
        /*0376*/ 	.byte	0xff
	.zero		1


	//   ....[39]....
        /*0378*/ 	.word	0x00001630
        /*037c*/ 	.word	0x00000002
        /*0380*/ 	.word	0x00000110
        /*0384*/ 	.short	0x0101
        /*0386*/ 	.byte	0xff
	.zero		1


	//   ....[40]....
        /*0388*/ 	.word	0x00001700
        /*038c*/ 	.word	0x000000ff
        /*0390*/ 	.word	0x00000030
        /*0394*/ 	.short	0x010a
        /*0396*/ 	.byte	0x08
	.zero		1


	//   ....[41]....
        /*0398*/ 	.word	0x000017a0
        /*039c*/ 	.word	0x000000ff
        /*03a0*/ 	.word	0x00000030
        /*03a4*/ 	.short	0x010a
        /*03a6*/ 	.byte	0x21
	.zero		1


	//   ....[42]....
        /*03a8*/ 	.word	0x00001900
        /*03ac*/ 	.word	0x000000ff
        /*03b0*/ 	.word	0x00000030
        /*03b4*/ 	.short	0x010a
        /*03b6*/ 	.byte	0x08
	.zero		1


	//   ....[43]....
        /*03b8*/ 	.word	0x000019f0
        /*03bc*/ 	.word	0x000000ff
        /*03c0*/ 	.word	0x000000a8
        /*03c4*/ 	.short	0x0101
        /*03c6*/ 	.byte	0x04
	.zero		1


	//   ....[44]....
        /*03c8*/ 	.word	0x00001a10
        /*03cc*/ 	.word	0x000000ff
        /*03d0*/ 	.word	0x00000030
        /*03d4*/ 	.short	0x010a
        /*03d6*/ 	.byte	0x08
	.zero		1


	//   ....[45]....
        /*03d8*/ 	.word	0x00001a90
        /*03dc*/ 	.word	0x000000ff
        /*03e0*/ 	.word	0x00000030
        /*03e4*/ 	.short	0x010a
        /*03e6*/ 	.byte	0x11
	.zero		1


	//   ....[46]....
        /*03e8*/ 	.word	0x00001bf0
        /*03ec*/ 	.word	0x000000ff
        /*03f0*/ 	.word	0x00000030
        /*03f4*/ 	.short	0x010a
        /*03f6*/ 	.byte	0x08
	.zero		1


	//   ....[47]....
        /*03f8*/ 	.word	0x00001d10
        /*03fc*/ 	.word	0x00000002
        /*0400*/ 	.word	0x000000b0
        /*0404*/ 	.short	0x010a
        /*0406*/ 	.byte	0xff
	.zero		1


	//   ....[48]....
        /*0408*/ 	.word	0x00001dd0
        /*040c*/ 	.word	0x00000002
        /*0410*/ 	.word	0x00000000
        /*0414*/ 	.short	0x0101
        /*0416*/ 	.byte	0xff
	.zero		1


	//   ....[49]....
        /*0418*/ 	.word	0x00002330
        /*041c*/ 	.word	0x000000ff
        /*0420*/ 	.word	0x00000000
        /*0424*/ 	.short	0x010a
        /*0426*/ 	.byte	0x05
	.zero		1


	//   ....[50]....
        /*0428*/ 	.word	0x000023c0
        /*042c*/ 	.word	0x000000ff
        /*0430*/ 	.word	0x00000000
        /*0434*/ 	.short	0x010a
        /*0436*/ 	.byte	0x05
	.zero		1


	//   ....[51]....
        /*0438*/ 	.word	0x00002450
        /*043c*/ 	.word	0x000000ff
        /*0440*/ 	.word	0x00000000
        /*0444*/ 	.short	0x010a
        /*0446*/ 	.byte	0x05
	.zero		1


	//   ....[52]....
        /*0448*/ 	.word	0x000024e0
        /*044c*/ 	.word	0x000000ff
        /*0450*/ 	.word	0x00000000
        /*0454*/ 	.short	0x010a
        /*0456*/ 	.byte	0x05
	.zero		1


	//   ....[53]....
        /*0458*/ 	.word	0x00002570
        /*045c*/ 	.word	0x000000ff
        /*0460*/ 	.word	0x00000000
        /*0464*/ 	.short	0x010a
        /*0466*/ 	.byte	0x05
	.zero		1


	//   ....[54]....
        /*0468*/ 	.word	0x00002610
        /*046c*/ 	.word	0x00000000
        /*0470*/ 	.word	0x00000000
        /*0474*/ 	.short	0x010a
        /*0476*/ 	.byte	0xff
	.zero		1


	//   ....[55]....
        /*0478*/ 	.word	0x00002730
        /*047c*/ 	.word	0x00000000
        /*0480*/ 	.word	0x00000110
        /*0484*/ 	.short	0x010a
        /*0486*/ 	.byte	0xff
	.zero		1


	//   ....[56]....
        /*0488*/ 	.word	0x000027a0
        /*048c*/ 	.word	0x00000000
        /*0490*/ 	.word	0x00000000
        /*0494*/ 	.short	0x0101
        /*0496*/ 	.byte	0xff
	.zero		1


	//   ....[57]....
        /*0498*/ 	.word	0x000027c0
        /*049c*/ 	.word	0x000000ff
        /*04a0*/ 	.word	0x000000c0
        /*04a4*/ 	.short	0x010a
        /*04a6*/ 	.byte	0x05
	.zero		1


	//   ....[58]....
        /*04a8*/ 	.word	0x000028e0
        /*04ac*/ 	.word	0x00000000
        /*04b0*/ 	.word	0x000000b0
        /*04b4*/ 	.short	0x010a
        /*04b6*/ 	.byte	0xff
	.zero		1


	//   ....[59]....
        /*04b8*/ 	.word	0x000029e0
        /*04bc*/ 	.word	0x00000000
        /*04c0*/ 	.word	0x00000000
        /*04c4*/ 	.short	0x0101
        /*04c6*/ 	.byte	0xff
	.zero		1


	//   ....[60]....
        /*04c8*/ 	.word	0x00002a70
        /*04cc*/ 	.word	0x000000ff
        /*04d0*/ 	.word	0x000000c0
        /*04d4*/ 	.short	0x0106
        /*04d6*/ 	.byte	0x05
	.zero		1


	//   ....[61]....
        /*04d8*/ 	.word	0x00002a90
        /*04dc*/ 	.word	0x000000ff
        /*04e0*/ 	.word	0x000000c0
        /*04e4*/ 	.short	0x010a
        /*04e6*/ 	.byte	0x05
	.zero		1


	//   ....[62]....
        /*04e8*/ 	.word	0x00002b20
        /*04ec*/ 	.word	0x000000ff
        /*04f0*/ 	.word	0x000000c0
        /*04f4*/ 	.short	0x0106
        /*04f6*/ 	.byte	0x04
	.zero		1


	//   ....[63]....
        /*04f8*/ 	.word	0x00002b60
        /*04fc*/ 	.word	0x00000000
        /*0500*/ 	.word	0x000000c0
        /*0504*/ 	.short	0x010a
        /*0506*/ 	.byte	0xff
	.zero		1


	//   ....[64]....
        /*0508*/ 	.word	0x000030a0
        /*050c*/ 	.word	0x00000000
        /*0510*/ 	.word	0x000000b0
        /*0514*/ 	.short	0x010a
        /*0516*/ 	.byte	0xff
	.zero		1


	//   ....[65]....
        /*0518*/ 	.word	0x000031b0
        /*051c*/ 	.word	0x00000003
        /*0520*/ 	.word	0x00000000
        /*0524*/ 	.short	0x0101
        /*0526*/ 	.byte	0xff
	.zero		1


	//   ....[66]....
        /*0528*/ 	.word	0x000031c0
        /*052c*/ 	.word	0x000000ff
        /*0530*/ 	.word	0x00000000
        /*0534*/ 	.short	0x010a
        /*0536*/ 	.byte	0x06
	.zero		1


	//   ....[67]....
        /*0538*/ 	.word	0x000031e0
        /*053c*/ 	.word	0x000000ff
        /*0540*/ 	.word	0x000000f0
        /*0544*/ 	.short	0x010a
        /*0546*/ 	.byte	0x07
	.zero		1


	//   ....[68]....
        /*0548*/ 	.word	0x000032b0
        /*054c*/ 	.word	0x000000ff
        /*0550*/ 	.word	0x00000000
        /*0554*/ 	.short	0x010a
        /*0556*/ 	.byte	0x06
	.zero		1


	//   ....[69]....
        /*0558*/ 	.word	0x000033e0
        /*055c*/ 	.word	0x000000ff
        /*0560*/ 	.word	0x00000000
        /*0564*/ 	.short	0x010a
        /*0566*/ 	.byte	0x1a
	.zero		1


	//   ....[70]....
        /*0568*/ 	.word	0x00003680
        /*056c*/ 	.word	0x000000ff
        /*0570*/ 	.word	0x00000000
        /*0574*/ 	.short	0x010a
        /*0576*/ 	.byte	0x06
	.zero		1


	//   ....[71]....
        /*0578*/ 	.word	0x00003710
        /*057c*/ 	.word	0x000000ff
        /*0580*/ 	.word	0x00000000
        /*0584*/ 	.short	0x010a
        /*0586*/ 	.byte	0x06
	.zero		1


	//   ....[72]....
        /*0588*/ 	.word	0x000037a0
        /*058c*/ 	.word	0x000000ff
        /*0590*/ 	.word	0x00000000
        /*0594*/ 	.short	0x010a
        /*0596*/ 	.byte	0x06
	.zero		1


	//   ....[73]....
        /*0598*/ 	.word	0x00003830
        /*059c*/ 	.word	0x000000ff
        /*05a0*/ 	.word	0x00000000
        /*05a4*/ 	.short	0x010a
        /*05a6*/ 	.byte	0x07
	.zero		1


	//   ....[74]....
        /*05a8*/ 	.word	0x00003cb0
        /*05ac*/ 	.word	0x00000000
        /*05b0*/ 	.word	0x000000b0
        /*05b4*/ 	.short	0x010a
        /*05b6*/ 	.byte	0xff
	.zero		1


	//   ....[75]....
        /*05b8*/ 	.word	0x00003d70
        /*05bc*/ 	.word	0x00000000
        /*05c0*/ 	.word	0x00000000
        /*05c4*/ 	.short	0x0101
        /*05c6*/ 	.byte	0xff
	.zero		1


	//   ....[76]....
        /*05c8*/ 	.word	0x00004090
        /*05cc*/ 	.word	0x000000ff
        /*05d0*/ 	.word	0x000000a8
        /*05d4*/ 	.short	0x010a
        /*05d6*/ 	.byte	0x07
	.zero		1


	//   ....[77]....
        /*05d8*/ 	.word	0x00004280
        /*05dc*/ 	.word	0x000000ff
        /*05e0*/ 	.word	0x00000080
        /*05e4*/ 	.short	0x010a
        /*05e6*/ 	.byte	0x07
	.zero		1


	//   ....[78]....
        /*05e8*/ 	.word	0x000043f0
        /*05ec*/ 	.word	0x000000ff
        /*05f0*/ 	.word	0x00000060
        /*05f4*/ 	.short	0x010b
        /*05f6*/ 	.byte	0x07
	.zero		1


	//   ....[79]....
        /*05f8*/ 	.word	0x00004400
        /*05fc*/ 	.word	0x000000ff
        /*0600*/ 	.word	0x00000000
        /*0604*/ 	.short	0x0101
        /*0606*/ 	.byte	0x08
	.zero		1


	//   ....[80]....
        /*0608*/ 	.word	0x00004410
        /*060c*/ 	.word	0x000000ff
        /*0610*/ 	.word	0x00000088
        /*0614*/ 	.short	0x010a
        /*0616*/ 	.byte	0x07
	.zero		1


	//   ....[81]....
        /*0618*/ 	.word	0x00004560
        /*061c*/ 	.word	0x000000ff
        /*0620*/ 	.word	0x00000068
        /*0624*/ 	.short	0x010b
        /*0626*/ 	.byte	0x07
	.zero		1


	//   ....[82]....
        /*0628*/ 	.word	0x00004570
        /*062c*/ 	.word	0x000000ff
        /*0630*/ 	.word	0x00000000
        /*0634*/ 	.short	0x0101
        /*0636*/ 	.byte	0x08
	.zero		1


	//   ....[83]....
        /*0638*/ 	.word	0x00004580
        /*063c*/ 	.word	0x000000ff
        /*0640*/ 	.word	0x00000090
        /*0644*/ 	.short	0x010a
        /*0646*/ 	.byte	0x07
	.zero		1


	//   ....[84]....
        /*0648*/ 	.word	0x00004700
        /*064c*/ 	.word	0x000000ff
        /*0650*/ 	.word	0x00000070
        /*0654*/ 	.short	0x010b
        /*0656*/ 	.byte	0x07
	.zero		1


	//   ....[85]....
        /*0658*/ 	.word	0x00004740
        /*065c*/ 	.word	0x000000ff
        /*0660*/ 	.word	0x00000000
        /*0664*/ 	.short	0x0101
        /*0666*/ 	.byte	0x08
	.zero		1


	//   ....[86]....
        /*0668*/ 	.word	0x00004780
        /*066c*/ 	.word	0x000000ff
        /*0670*/ 	.word	0x00000098
        /*0674*/ 	.short	0x010a
        /*0676*/ 	.byte	0x07
	.zero		1


	//   ....[87]....
        /*0678*/ 	.word	0x000049c0
        /*067c*/ 	.word	0x000000ff
        /*0680*/ 	.word	0x00000078
        /*0684*/ 	.short	0x010b
        /*0686*/ 	.byte	0x07
	.zero		1


	//   ....[88]....
        /*0688*/ 	.word	0x000049e0
        /*068c*/ 	.word	0x000000ff
        /*0690*/ 	.word	0x00000000
        /*0694*/ 	.short	0x0101
        /*0696*/ 	.byte	0x0d
	.zero		1


	//   ....[89]....
        /*0698*/ 	.word	0x00004a10
        /*069c*/ 	.word	0x000000ff
        /*06a0*/ 	.word	0x00000080
        /*06a4*/ 	.short	0x010a
        /*06a6*/ 	.byte	0x07
	.zero		1


	//   ....[90]....
        /*06a8*/ 	.word	0x00004a30
        /*06ac*/ 	.word	0x000000ff
        /*06b0*/ 	.word	0x00000088
        /*06b4*/ 	.short	0x010a
        /*06b6*/ 	.byte	0x07
	.zero		1


	//   ....[91]....
        /*06b8*/ 	.word	0x00004a50
        /*06bc*/ 	.word	0x000000ff
        /*06c0*/ 	.word	0x00000090
        /*06c4*/ 	.short	0x010a
        /*06c6*/ 	.byte	0x07
	.zero		1


	//   ....[92]....
        /*06c8*/ 	.word	0x00004a90
        /*06cc*/ 	.word	0x00000000
        /*06d0*/ 	.word	0x00000098
        /*06d4*/ 	.short	0x010a
        /*06d6*/ 	.byte	0xff
	.zero		1


	//   ....[93]....
        /*06d8*/ 	.word	0x00004dc0
        /*06dc*/ 	.word	0x00000000
        /*06e0*/ 	.word	0x000000b0
        /*06e4*/ 	.short	0x010a
        /*06e6*/ 	.byte	0xff
	.zero		1


	//   ....[94]....
        /*06e8*/ 	.word	0x00004ed0
        /*06ec*/ 	.word	0x00000000
        /*06f0*/ 	.word	0x00000000
        /*06f4*/ 	.short	0x0101
        /*06f6*/ 	.byte	0xff
	.zero		1


	//   ....[95]....
        /*06f8*/ 	.word	0x00005920
        /*06fc*/ 	.word	0x000000ff
        /*0700*/ 	.word	0x00000060
        /*0704*/ 	.short	0x010a
        /*0706*/ 	.byte	0x30
	.zero		1


	//   ....[96]....
        /*0708*/ 	.word	0x00005960
        /*070c*/ 	.word	0x00000040
        /*0710*/ 	.word	0x000000d0
        /*0714*/ 	.short	0x010a
        /*0716*/ 	.byte	0xff
	.zero		1


	//   ....[97]....
        /*0718*/ 	.word	0x00005a50
        /*071c*/ 	.word	0x000000ff
        /*0720*/ 	.word	0x00000060
        /*0724*/ 	.short	0x010a
        /*0726*/ 	.byte	0x30
	.zero		1


	//   ....[98]....
        /*0728*/ 	.word	0x00005b40
        /*072c*/ 	.word	0x00000040
        /*0730*/ 	.word	0x000000d0
        /*0734*/ 	.short	0x010a
        /*0736*/ 	.byte	0xff
	.zero		1


	//   ....[99]....
        /*0738*/ 	.word	0x00006610
        /*073c*/ 	.word	0x00000000
        /*0740*/ 	.word	0x00000000
        /*0744*/ 	.short	0x0101
        /*0746*/ 	.byte	0xff
	.zero		1


	//   ....[100]....
        /*0748*/ 	.word	0x00006620
        /*074c*/ 	.word	0x00000002
        /*0750*/ 	.word	0x00000060
        /*0754*/ 	.short	0x010a
        /*0756*/ 	.byte	0xff
	.zero		1


	//   ....[101]....
        /*0758*/ 	.word	0x00006700
        /*075c*/ 	.word	0x00000002
        /*0760*/ 	.word	0x00000060
        /*0764*/ 	.short	0x010a
        /*0766*/ 	.byte	0xff
	.zero		1


	//   ....[102]....
        /*0768*/ 	.word	0x00007260
        /*076c*/ 	.word	0x00000048
        /*0770*/ 	.word	0x00000000
        /*0774*/ 	.short	0x0101
        /*0776*/ 	.byte	0xff
	.zero		1


	//   ....[103]....
        /*0778*/ 	.word	0x00007280
        /*077c*/ 	.word	0x00000000
        /*0780*/ 	.word	0x00000060
        /*0784*/ 	.short	0x010a
        /*0786*/ 	.byte	0xff
	.zero		1


	//   ....[104]....
        /*0788*/ 	.word	0x00007350
        /*078c*/ 	.word	0x00000000
        /*0790*/ 	.word	0x00000060
        /*0794*/ 	.short	0x010a
        /*0796*/ 	.byte	0xff
	.zero		1


	//   ....[105]....
        /*0798*/ 	.word	0x00007eb0
        /*079c*/ 	.word	0x00000048
        /*07a0*/ 	.word	0x00000000
        /*07a4*/ 	.short	0x0101
        /*07a6*/ 	.byte	0xff
	.zero		1


	//   ....[106]....
        /*07a8*/ 	.word	0x00007ed0
        /*07ac*/ 	.word	0x00000000
        /*07b0*/ 	.word	0x00000060
        /*07b4*/ 	.short	0x010a
        /*07b6*/ 	.byte	0xff
	.zero		1


	//   ....[107]....
        /*07b8*/ 	.word	0x00007fa0
        /*07bc*/ 	.word	0x00000000
        /*07c0*/ 	.word	0x00000060
        /*07c4*/ 	.short	0x010a
        /*07c6*/ 	.byte	0xff
	.zero		1


	//   ....[108]....
        /*07c8*/ 	.word	0x00008300
        /*07cc*/ 	.word	0x000000ff
        /*07d0*/ 	.word	0x00000000
        /*07d4*/ 	.short	0x0101
        /*07d6*/ 	.byte	0x05
	.zero		1


	//   ....[109]....
        /*07d8*/ 	.word	0x00008b60
        /*07dc*/ 	.word	0x00000000
        /*07e0*/ 	.word	0x00000000
        /*07e4*/ 	.short	0x0101
        /*07e6*/ 	.byte	0xff
	.zero		1


	//   ....[110]....
        /*07e8*/ 	.word	0x00008dd0
        /*07ec*/ 	.word	0x000000ff
        /*07f0*/ 	.word	0x00000000
        /*07f4*/ 	.short	0x0101
        /*07f6*/ 	.byte	0x04
	.zero		1


	//   ....[111]....
        /*07f8*/ 	.word	0x00008df0
        /*07fc*/ 	.word	0x00000002
        /*0800*/ 	.word	0x00000120
        /*0804*/ 	.short	0x010a
        /*0806*/ 	.byte	0xff
	.zero		1


	//   ....[112]....
        /*0808*/ 	.word	0x00008e50
        /*080c*/ 	.word	0x00000002
        /*0810*/ 	.word	0x00000030
        /*0814*/ 	.short	0x010a
        /*0816*/ 	.byte	0xff
	.zero		1


	//   ....[113]....
        /*0818*/ 	.word	0x00008eb0
        /*081c*/ 	.word	0x00000002
        /*0820*/ 	.word	0x00000030
        /*0824*/ 	.short	0x010a
        /*0826*/ 	.byte	0xff
	.zero		1


	//   ....[114]....
        /*0828*/ 	.word	0x00008f00
        /*082c*/ 	.word	0x00000002
        /*0830*/ 	.word	0x000000b0
        /*0834*/ 	.short	0x010a
        /*0836*/ 	.byte	0xff
	.zero		1


	//   ....[115]....
        /*0838*/ 	.word	0x00008f60
        /*083c*/ 	.word	0x00000000
        /*0840*/ 	.word	0x00000000
        /*0844*/ 	.short	0x010a
        /*0846*/ 	.byte	0xff
	.zero		1


	//   ....[116]....
        /*0848*/ 	.word	0x00008fc0
        /*084c*/ 	.word	0x00000000
        /*0850*/ 	.word	0x00000000
        /*0854*/ 	.short	0x010a
        /*0856*/ 	.byte	0xff
	.zero		1


	//   ....[117]....
        /*0858*/ 	.word	0x00009020
        /*085c*/ 	.word	0x00000000
        /*0860*/ 	.word	0x00000000
        /*0864*/ 	.short	0x010a
        /*0866*/ 	.byte	0xff
	.zero		1


	//   ....[118]....
        /*0868*/ 	.word	0x00009080
        /*086c*/ 	.word	0x00000000
        /*0870*/ 	.word	0x00000000
        /*0874*/ 	.short	0x010a
        /*0876*/ 	.byte	0xff
	.zero		1


	//   ....[119]....
        /*0878*/ 	.word	0x000090e0
        /*087c*/ 	.word	0x00000000
        /*0880*/ 	.word	0x00000000
        /*0884*/ 	.short	0x010a
        /*0886*/ 	.byte	0xff
	.zero		1


	//   ....[120]....
        /*0888*/ 	.word	0x00009130
        /*088c*/ 	.word	0x00000000
        /*0890*/ 	.word	0x00000110
        /*0894*/ 	.short	0x010a
        /*0896*/ 	.byte	0xff
	.zero		1


	//   ....[121]....
        /*0898*/ 	.word	0x00009190
        /*089c*/ 	.word	0x00000000
        /*08a0*/ 	.word	0x000000c0
        /*08a4*/ 	.short	0x010a
        /*08a6*/ 	.byte	0xff
	.zero		1


	//   ....[122]....
        /*08a8*/ 	.word	0x000091e0
        /*08ac*/ 	.word	0x00000000
        /*08b0*/ 	.word	0x000000b0
        /*08b4*/ 	.short	0x010a
        /*08b6*/ 	.byte	0xff
	.zero		1


	//   ....[123]....
        /*08b8*/ 	.word	0x00009240
        /*08bc*/ 	.word	0x00000000
        /*08c0*/ 	.word	0x000000c0
        /*08c4*/ 	.short	0x010a
        /*08c6*/ 	.byte	0xff
	.zero		1


	//   ....[124]....
        /*08c8*/ 	.word	0x00009290
        /*08cc*/ 	.word	0x00000000
        /*08d0*/ 	.word	0x000000b0
        /*08d4*/ 	.short	0x010a
        /*08d6*/ 	.byte	0xff
	.zero		1


	//   ....[125]....
        /*08d8*/ 	.word	0x000092f0
        /*08dc*/ 	.word	0x00000002
        /*08e0*/ 	.word	0x000000f0
        /*08e4*/ 	.short	0x010a
        /*08e6*/ 	.byte	0xff
	.zero		1


	//   ....[126]....
        /*08e8*/ 	.word	0x00009350
        /*08ec*/ 	.word	0x00000000
        /*08f0*/ 	.word	0x00000000
        /*08f4*/ 	.short	0x010a
        /*08f6*/ 	.byte	0xff
	.zero		1


	//   ....[127]....
        /*08f8*/ 	.word	0x000093b0
        /*08fc*/ 	.word	0x00000000
        /*0900*/ 	.word	0x00000000
        /*0904*/ 	.short	0x010a
        /*0906*/ 	.byte	0xff
	.zero		1


	//   ....[128]....
        /*0908*/ 	.word	0x00009410
        /*090c*/ 	.word	0x00000000
        /*0910*/ 	.word	0x00000000
        /*0914*/ 	.short	0x010a
        /*0916*/ 	.byte	0xff
	.zero		1


	//   ....[129]....
        /*0918*/ 	.word	0x00009470
        /*091c*/ 	.word	0x00000000
        /*0920*/ 	.word	0x00000000
        /*0924*/ 	.short	0x010a
        /*0926*/ 	.byte	0xff
	.zero		1


	//   ....[130]....
        /*0928*/ 	.word	0x000094d0
        /*092c*/ 	.word	0x00000000
        /*0930*/ 	.word	0x00000000
        /*0934*/ 	.short	0x010a
        /*0936*/ 	.byte	0xff
	.zero		1


	//   ....[131]....
        /*0938*/ 	.word	0x00009520
        /*093c*/ 	.word	0x00000000
        /*0940*/ 	.word	0x000000b0
        /*0944*/ 	.short	0x010a
        /*0946*/ 	.byte	0xff
	.zero		1


	//   ....[132]....
        /*0948*/ 	.word	0x00009580
        /*094c*/ 	.word	0x00000000
        /*0950*/ 	.word	0x000000a8
        /*0954*/ 	.short	0x010a
        /*0956*/ 	.byte	0xff
	.zero		1


	//   ....[133]....
        /*0958*/ 	.word	0x000095e0
        /*095c*/ 	.word	0x00000000
        /*0960*/ 	.word	0x00000080
        /*0964*/ 	.short	0x010a
        /*0966*/ 	.byte	0xff
	.zero		1


	//   ....[134]....
        /*0968*/ 	.word	0x00009640
        /*096c*/ 	.word	0x00000000
        /*0970*/ 	.word	0x00000088
        /*0974*/ 	.short	0x010a
        /*0976*/ 	.byte	0xff
	.zero		1


	//   ....[135]....
        /*0978*/ 	.word	0x000096a0
        /*097c*/ 	.word	0x00000000
        /*0980*/ 	.word	0x00000090
        /*0984*/ 	.short	0x010a
        /*0986*/ 	.byte	0xff
	.zero		1


	//   ....[136]....
        /*0988*/ 	.word	0x00009700
        /*098c*/ 	.word	0x00000000
        /*0990*/ 	.word	0x00000098
        /*0994*/ 	.short	0x010a
        /*0996*/ 	.byte	0xff
	.zero		1


	//   ....[137]....
        /*0998*/ 	.word	0x00009760
        /*099c*/ 	.word	0x00000000
        /*09a0*/ 	.word	0x00000080
        /*09a4*/ 	.short	0x010a
        /*09a6*/ 	.byte	0xff
	.zero		1


	//   ....[138]....
        /*09a8*/ 	.word	0x000097c0
        /*09ac*/ 	.word	0x00000000
        /*09b0*/ 	.word	0x00000088
        /*09b4*/ 	.short	0x010a
        /*09b6*/ 	.byte	0xff
	.zero		1


	//   ....[139]....
        /*09b8*/ 	.word	0x00009820
        /*09bc*/ 	.word	0x00000000
        /*09c0*/ 	.word	0x00000090
        /*09c4*/ 	.short	0x010a
        /*09c6*/ 	.byte	0xff
	.zero		1


	//   ....[140]....
        /*09c8*/ 	.word	0x00009870
        /*09cc*/ 	.word	0x00000000
        /*09d0*/ 	.word	0x000000b0
        /*09d4*/ 	.short	0x010a
        /*09d6*/ 	.byte	0xff
	.zero		1


	//   ....[141]....
        /*09d8*/ 	.word	0x000098d0
        /*09dc*/ 	.word	0x00000002
        /*09e0*/ 	.word	0x00000060
        /*09e4*/ 	.short	0x010a
        /*09e6*/ 	.byte	0xff
	.zero		1


	//   ....[142]....
        /*09e8*/ 	.word	0x00009920
        /*09ec*/ 	.word	0x00000040
        /*09f0*/ 	.word	0x000000d0
        /*09f4*/ 	.short	0x010a
        /*09f6*/ 	.byte	0xff
	.zero		1


	//   ....[143]....
        /*09f8*/ 	.word	0x00009970
        /*09fc*/ 	.word	0x00000002
        /*0a00*/ 	.word	0x00000060
        /*0a04*/ 	.short	0x010a
        /*0a06*/ 	.byte	0xff
	.zero		1


	//   ....[144]....
        /*0a08*/ 	.word	0x000099c0
        /*0a0c*/ 	.word	0x00000000
        /*0a10*/ 	.word	0x00000060
        /*0a14*/ 	.short	0x010a
        /*0a16*/ 	.byte	0xff
	.zero		1


	//   ....[145]....
        /*0a18*/ 	.word	0x00009a10
        /*0a1c*/ 	.word	0x00000000
        /*0a20*/ 	.word	0x00000060
        /*0a24*/ 	.short	0x010a
        /*0a26*/ 	.byte	0xff
	.zero		1


	//----- nvinfo : EIATTR_NUM_MBARRIERS
	.align		4
.L_47:
        /*0a28*/ 	.byte	0x03, 0x38
        /*0a2a*/ 	.short	0x0026


	//----- nvinfo : EIATTR_EXIT_INSTR_OFFSETS
	.align		4
        /*0a2c*/ 	.byte	0x04, 0x1c
        /*0a2e*/ 	.short	(.L_49 - .L_48)


	//   ....[0]....
.L_48:
        /*0a30*/ 	.word	0x00002640


	//   ....[1]....
        /*0a34*/ 	.word	0x00002b30


	//   ....[2]....
        /*0a38*/ 	.word	0x00002b90


	//   ....[3]....
        /*0a3c*/ 	.word	0x00003a90


	//   ....[4]....
        /*0a40*/ 	.word	0x00004ac0


	//   ....[5]....
        /*0a44*/ 	.word	0x00004b00


	//   ....[6]....
        /*0a48*/ 	.word	0x00008cc0


	//   ....[7]....
        /*0a4c*/ 	.word	0x00008d40


	//   ....[8]....
        /*0a50*/ 	.word	0x00008d70


	//   ....[9]....
        /*0a54*/ 	.word	0x00008de0


	//----- nvinfo : EIATTR_MAX_THREADS
	.align		4
.L_49:
        /*0a58*/ 	.byte	0x04, 0x05
        /*0a5a*/ 	.short	(.L_51 - .L_50)
.L_50:
        /*0a5c*/ 	.word	0x00000100
        /*0a60*/ 	.word	0x00000001
        /*0a64*/ 	.word	0x00000001


	//----- nvinfo : EIATTR_CRS_STACK_SIZE
	.align		4
.L_51:
        /*0a68*/ 	.byte	0x04, 0x1e
        /*0a6a*/ 	.short	(.L_53 - .L_52)
.L_52:
        /*0a6c*/ 	.word	0x00000000


	//----- nvinfo : EIATTR_CBANK_PARAM_SIZE
	.align		4
.L_53:
        /*0a70*/ 	.byte	0x03, 0x19
        /*0a72*/ 	.short	0x0800


	//----- nvinfo : EIATTR_PARAM_CBANK
	.align		4
        /*0a74*/ 	.byte	0x04, 0x0a
        /*0a76*/ 	.short	(.L_55 - .L_54)
	.align		4
.L_54:
        /*0a78*/ 	.word	index@(.nv.constant0._ZN7cutlass13device_kernelINS_4gemm6kernel13GemmUniversalIN4cute5tupleIJiiiiEEENS1_10collective13CollectiveMmaINS1_35MainloopSm100TmaUmmaWarpSpecializedILi6ELi2ELi4ENS5_IJNS4_1CILi1EEESB_SB_EEEEENS5_IJNSA_ILi128EEESE_NSA_ILi64EEEEEENS_10bfloat16_tENS5_IJlSB_lEEESH_SI_NS4_8TiledMMAINS4_8MMA_AtomIJNS4_20SM100_MMA_F16BF16_SSISH_SH_fLi128ELi128ELNS4_4UMMA5MajorE0ELSN_0ELNSM_7ScaleInE0ELSO_0EEEEEENS4_6LayoutISC_NS5_IJNSA_ILi0EEESS_SS_EEEEENS5_IJNS4_10UnderscoreESV_SV_EEEEENS4_13SM90_TMA_LOADENS4_14ComposedLayoutINS4_7SwizzleILi3ELi4ELi3EEENS4_18smem_ptr_flag_bitsILi16EEENSR_INS5_IJNSA_ILi8EEESF_EEENS5_IJSF_SB_EEEEEEEvNS4_8identityESY_S18_vS19_EENS_8epilogue10collective18CollectiveEpilogueINS1B_23Sm100TmaWarpSpecializedILi4ELi2ELi32ELb1ELb0EEEJSG_NS5_IJNSR_ISE_SB_EENSR_INSA_ILi32EEESB_EEEEESH_SI_SH_SI_NS1B_6fusion15FusionCallbacksIS1F_NS1K_17LinearCombinationISH_fSH_fLNS_15FloatRoundStyleE2EEESG_S1J_JEEENS4_5SM1004TMEM4LOAD26SM100_TMEM_LOAD_32dp32b32xESY_NSZ_INS10_ILi2ELi4ELi3EEES13_NSR_INS5_IJS14_S1H_EEENS5_IJS1H_SB_EEEEEEENS4_39AutoVectorizingCopyWithAssumedAlignmentILi128EEENS4_14SM90_TMA_STOREES1Y_S20_S20_EEEvvEEEEvNT_6ParamsE)
        /*0a7c*/ 	.short	0x0380
        /*0a7e*/ 	.short	0x0800


	//----- nvinfo : EIATTR_SW_WAR
	.align		4
.L_55:
        /*0a80*/ 	.byte	0x04, 0x36
        /*0a82*/ 	.short	(.L_57 - .L_56)
.L_56:
        /*0a84*/ 	.word	0x00000008
.L_57:


//--------------------- .nv.callgraph             --------------------------
	.section	.nv.callgraph,"",@"SHT_CUDA_CALLGRAPH"
	.align	4
	.sectionentsize	8
	.align		4
        /*0000*/ 	.word	0x00000000
	.align		4
        /*0004*/ 	.word	0xffffffff
	.align		4
        /*0008*/ 	.word	index@(_ZN7cutlass13device_kernelINS_4gemm6kernel13GemmUniversalIN4cute5tupleIJiiiiEEENS1_10collective13CollectiveMmaINS1_35MainloopSm100TmaUmmaWarpSpecializedILi6ELi2ELi4ENS5_IJNS4_1CILi1EEESB_SB_EEEEENS5_IJNSA_ILi128EEESE_NSA_ILi64EEEEEENS_10bfloat16_tENS5_IJlSB_lEEESH_SI_NS4_8TiledMMAINS4_8MMA_AtomIJNS4_20SM100_MMA_F16BF16_SSISH_SH_fLi128ELi128ELNS4_4UMMA5MajorE0ELSN_0ELNSM_7ScaleInE0ELSO_0EEEEEENS4_6LayoutISC_NS5_IJNSA_ILi0EEESS_SS_EEEEENS5_IJNS4_10UnderscoreESV_SV_EEEEENS4_13SM90_TMA_LOADENS4_14ComposedLayoutINS4_7SwizzleILi3ELi4ELi3EEENS4_18smem_ptr_flag_bitsILi16EEENSR_INS5_IJNSA_ILi8EEESF_EEENS5_IJSF_SB_EEEEEEEvNS4_8identityESY_S18_vS19_EENS_8epilogue10collective18CollectiveEpilogueINS1B_23Sm100TmaWarpSpecializedILi4ELi2ELi32ELb1ELb0EEEJSG_NS5_IJNSR_ISE_SB_EENSR_INSA_ILi32EEESB_EEEEESH_SI_SH_SI_NS1B_6fusion15FusionCallbacksIS1F_NS1K_17LinearCombinationISH_fSH_fLNS_15FloatRoundStyleE2EEESG_S1J_JEEENS4_5SM1004TMEM4LOAD26SM100_TMEM_LOAD_32dp32b32xESY_NSZ_INS10_ILi2ELi4ELi3EEES13_NSR_INS5_IJS14_S1H_EEENS5_IJS1H_SB_EEEEEEENS4_39AutoVectorizingCopyWithAssumedAlignmentILi128EEENS4_14SM90_TMA_STOREES1Y_S20_S20_EEEvvEEEEvNT_6ParamsE)
	.align		4
        /*000c*/ 	.word	index@(__assertfail)
	.align		4
        /*0010*/ 	.word	0x00000000
	.align		4
        /*0014*/ 	.word	0xfffffffe
	.align		4
        /*0018*/ 	.word	0x00000000
	.align		4
        /*001c*/ 	.word	0xfffffffd
	.align		4
        /*0020*/ 	.word	0x00000000
	.align		4
        /*0024*/ 	.word	0xfffffffc


//--------------------- .nv.constant4             --------------------------
	.section	.nv.constant4,"a",@progbits
	.align	8
	.align		8
.nv.constant4:
        /*0000*/ 	.dword	__assertfail
	.align		8
        /*0008*/ 	.dword	__unnamed_1
	.align		8
        /*0010*/ 	.dword	__unnamed_2
	.align		8
        /*0018*/ 	.dword	_ZN40_INTERNAL_5ed2ee5c_4_k_cu_651e4dab_337394cuda3std3__45__cpo5beginE
	.align		8
        /*0020*/ 	.dword	_ZN40_INTERNAL_5ed2ee5c_4_k_cu_651e4dab_337394cuda3std3__45__cpo3endE
	.align		8
        /*0028*/ 	.dword	_ZN40_INTERNAL_5ed2ee5c_4_k_cu_651e4dab_337394cuda3std3__45__cpo6cbeginE
	.align		8
        /*0030*/ 	.dword	_ZN40_INTERNAL_5ed2ee5c_4_k_cu_651e4dab_337394cuda3std3__45__cpo4cendE
	.align		8
        /*0038*/ 	.dword	_ZN40_INTERNAL_5ed2ee5c_4_k_cu_651e4dab_337394cuda3std3__442_GLOBAL__N__5ed2ee5c_4_k_cu_651e4dab_337396ignoreE
	.align		8
        /*0040*/ 	.dword	_ZN40_INTERNAL_5ed2ee5c_4_k_cu_651e4dab_337394cuda3std3__419piecewise_constructE
	.align		8
        /*0048*/ 	.dword	_ZN40_INTERNAL_5ed2ee5c_4_k_cu_651e4dab_337394cuda3std3__48in_placeE
	.align		8
        /*0050*/ 	.dword	_ZN40_INTERNAL_5ed2ee5c_4_k_cu_651e4dab_337394cuda3std6ranges3__45__cpo4swapE
	.align		8
        /*0058*/ 	.dword	_ZN40_INTERNAL_5ed2ee5c_4_k_cu_651e4dab_337394cuda3std6ranges3__45__cpo9iter_moveE
	.align		8
        /*0060*/ 	.dword	_ZN40_INTERNAL_5ed2ee5c_4_k_cu_651e4dab_337394cute7productE
	.align		8
        /*0068*/ 	.dword	_ZN40_INTERNAL_5ed2ee5c_4_k_cu_651e4dab_337394cute1_E
	.align		8
        /*0070*/ 	.dword	$str$25
	.align		8
        /*0078*/ 	.dword	$str$26
	.align		8
        /*0080*/ 	.dword	$str$27
	.align		8
        /*0088*/ 	.dword	$str$28


//--------------------- .text._ZN7cutlass13device_kernelINS_4gemm6kernel13GemmUniversalIN4cute5tupleIJiiiiEEENS1_10collective13CollectiveMmaINS1_35MainloopSm100TmaUmmaWarpSpecializedILi6ELi2ELi4ENS5_IJNS4_1CILi1EEESB_SB_EEEEENS5_IJNSA_ILi128EEESE_NSA_ILi64EEEEEENS_10bfloat16_tENS5_IJlSB_lEEESH_SI_NS4_8TiledMMAINS4_8MMA_AtomIJNS4_20SM100_MMA_F16BF16_SSISH_SH_fLi128ELi128ELNS4_4UMMA5MajorE0ELSN_0ELNSM_7ScaleInE0ELSO_0EEEEEENS4_6LayoutISC_NS5_IJNSA_ILi0EEESS_SS_EEEEENS5_IJNS4_10UnderscoreESV_SV_EEEEENS4_13SM90_TMA_LOADENS4_14ComposedLayoutINS4_7SwizzleILi3ELi4ELi3EEENS4_18smem_ptr_flag_bitsILi16EEENSR_INS5_IJNSA_ILi8EEESF_EEENS5_IJSF_SB_EEEEEEEvNS4_8identityESY_S18_vS19_EENS_8epilogue10collective18CollectiveEpilogueINS1B_23Sm100TmaWarpSpecializedILi4ELi2ELi32ELb1ELb0EEEJSG_NS5_IJNSR_ISE_SB_EENSR_INSA_ILi32EEESB_EEEEESH_SI_SH_SI_NS1B_6fusion15FusionCallbacksIS1F_NS1K_17LinearCombinationISH_fSH_fLNS_15FloatRoundStyleE2EEESG_S1J_JEEENS4_5SM1004TMEM4LOAD26SM100_TMEM_LOAD_32dp32b32xESY_NSZ_INS10_ILi2ELi4ELi3EEES13_NSR_INS5_IJS14_S1H_EEENS5_IJS1H_SB_EEEEEEENS4_39AutoVectorizingCopyWithAssumedAlignmentILi128EEENS4_14SM90_TMA_STOREES1Y_S20_S20_EEEvvEEEEvNT_6ParamsE --------------------------
	.section	.text._ZN7cutlass13device_kernelINS_4gemm6kernel13GemmUniversalIN4cute5tupleIJiiiiEEENS1_10collective13CollectiveMmaINS1_35MainloopSm100TmaUmmaWarpSpecializedILi6ELi2ELi4ENS5_IJNS4_1CILi1EEESB_SB_EEEEENS5_IJNSA_ILi128EEESE_NSA_ILi64EEEEEENS_10bfloat16_tENS5_IJlSB_lEEESH_SI_NS4_8TiledMMAINS4_8MMA_AtomIJNS4_20SM100_MMA_F16BF16_SSISH_SH_fLi128ELi128ELNS4_4UMMA5MajorE0ELSN_0ELNSM_7ScaleInE0ELSO_0EEEEEENS4_6LayoutISC_NS5_IJNSA_ILi0EEESS_SS_EEEEENS5_IJNS4_10UnderscoreESV_SV_EEEEENS4_13SM90_TMA_LOADENS4_14ComposedLayoutINS4_7SwizzleILi3ELi4ELi3EEENS4_18smem_ptr_flag_bitsILi16EEENSR_INS5_IJNSA_ILi8EEESF_EEENS5_IJSF_SB_EEEEEEEvNS4_8identityESY_S18_vS19_EENS_8epilogue10collective18CollectiveEpilogueINS1B_23Sm100TmaWarpSpecializedILi4ELi2ELi32ELb1ELb0EEEJSG_NS5_IJNSR_ISE_SB_EENSR_INSA_ILi32EEESB_EEEEESH_SI_SH_SI_NS1B_6fusion15FusionCallbacksIS1F_NS1K_17LinearCombinationISH_fSH_fLNS_15FloatRoundStyleE2EEESG_S1J_JEEENS4_5SM1004TMEM4LOAD26SM100_TMEM_LOAD_32dp32b32xESY_NSZ_INS10_ILi2ELi4ELi3EEES13_NSR_INS5_IJS14_S1H_EEENS5_IJS1H_SB_EEEEEEENS4_39AutoVectorizingCopyWithAssumedAlignmentILi128EEENS4_14SM90_TMA_STOREES1Y_S20_S20_EEEvvEEEEvNT_6ParamsE,"ax",@progbits
	.align	128
.text._ZN7cutlass13device_kernelINS_4gemm6kernel13GemmUniversalIN4cute5tupleIJiiiiEEENS1_10collective13CollectiveMmaINS1_35MainloopSm100TmaUmmaWarpSpecializedILi6ELi2ELi4ENS5_IJNS4_1CILi1EEESB_SB_EEEEENS5_IJNSA_ILi128EEESE_NSA_ILi64EEEEEENS_10bfloat16_tENS5_IJlSB_lEEESH_SI_NS4_8TiledMMAINS4_8MMA_AtomIJNS4_20SM100_MMA_F16BF16_SSISH_SH_fLi128ELi128ELNS4_4UMMA5MajorE0ELSN_0ELNSM_7ScaleInE0ELSO_0EEEEEENS4_6LayoutISC_NS5_IJNSA_ILi0EEESS_SS_EEEEENS5_IJNS4_10UnderscoreESV_SV_EEEEENS4_13SM90_TMA_LOADENS4_14ComposedLayoutINS4_7SwizzleILi3ELi4ELi3EEENS4_18smem_ptr_flag_bitsILi16EEENSR_INS5_IJNSA_ILi8EEESF_EEENS5_IJSF_SB_EEEEEEEvNS4_8identityESY_S18_vS19_EENS_8epilogue10collective18CollectiveEpilogueINS1B_23Sm100TmaWarpSpecializedILi4ELi2ELi32ELb1ELb0EEEJSG_NS5_IJNSR_ISE_SB_EENSR_INSA_ILi32EEESB_EEEEESH_SI_SH_SI_NS1B_6fusion15FusionCallbacksIS1F_NS1K_17LinearCombinationISH_fSH_fLNS_15FloatRoundStyleE2EEESG_S1J_JEEENS4_5SM1004TMEM4LOAD26SM100_TMEM_LOAD_32dp32b32xESY_NSZ_INS10_ILi2ELi4ELi3EEES13_NSR_INS5_IJS14_S1H_EEENS5_IJS1H_SB_EEEEEEENS4_39AutoVectorizingCopyWithAssumedAlignmentILi128EEENS4_14SM90_TMA_STOREES1Y_S20_S20_EEEvvEEEEvNT_6ParamsE:
        .type           _ZN7cutlass13device_kernelINS_4gemm6kernel13GemmUniversalIN4cute5tupleIJiiiiEEENS1_10collective13CollectiveMmaINS1_35MainloopSm100TmaUmmaWarpSpecializedILi6ELi2ELi4ENS5_IJNS4_1CILi1EEESB_SB_EEEEENS5_IJNSA_ILi128EEESE_NSA_ILi64EEEEEENS_10bfloat16_tENS5_IJlSB_lEEESH_SI_NS4_8TiledMMAINS4_8MMA_AtomIJNS4_20SM100_MMA_F16BF16_SSISH_SH_fLi128ELi128ELNS4_4UMMA5MajorE0ELSN_0ELNSM_7ScaleInE0ELSO_0EEEEEENS4_6LayoutISC_NS5_IJNSA_ILi0EEESS_SS_EEEEENS5_IJNS4_10UnderscoreESV_SV_EEEEENS4_13SM90_TMA_LOADENS4_14ComposedLayoutINS4_7SwizzleILi3ELi4ELi3EEENS4_18smem_ptr_flag_bitsILi16EEENSR_INS5_IJNSA_ILi8EEESF_EEENS5_IJSF_SB_EEEEEEEvNS4_8identityESY_S18_vS19_EENS_8epilogue10collective18CollectiveEpilogueINS1B_23Sm100TmaWarpSpecializedILi4ELi2ELi32ELb1ELb0EEEJSG_NS5_IJNSR_ISE_SB_EENSR_INSA_ILi32EEESB_EEEEESH_SI_SH_SI_NS1B_6fusion15FusionCallbacksIS1F_NS1K_17LinearCombinationISH_fSH_fLNS_15FloatRoundStyleE2EEESG_S1J_JEEENS4_5SM1004TMEM4LOAD26SM100_TMEM_LOAD_32dp32b32xESY_NSZ_INS10_ILi2ELi4ELi3EEES13_NSR_INS5_IJS14_S1H_EEENS5_IJS1H_SB_EEEEEEENS4_39AutoVectorizingCopyWithAssumedAlignmentILi128EEENS4_14SM90_TMA_STOREES1Y_S20_S20_EEEvvEEEEvNT_6ParamsE,@function
        .size           _ZN7cutlass13device_kernelINS_4gemm6kernel13GemmUniversalIN4cute5tupleIJiiiiEEENS1_10collective13CollectiveMmaINS1_35MainloopSm100TmaUmmaWarpSpecializedILi6ELi2ELi4ENS5_IJNS4_1CILi1EEESB_SB_EEEEENS5_IJNSA_ILi128EEESE_NSA_ILi64EEEEEENS_10bfloat16_tENS5_IJlSB_lEEESH_SI_NS4_8TiledMMAINS4_8MMA_AtomIJNS4_20SM100_MMA_F16BF16_SSISH_SH_fLi128ELi128ELNS4_4UMMA5MajorE0ELSN_0ELNSM_7ScaleInE0ELSO_0EEEEEENS4_6LayoutISC_NS5_IJNSA_ILi0EEESS_SS_EEEEENS5_IJNS4_10UnderscoreESV_SV_EEEEENS4_13SM90_TMA_LOADENS4_14ComposedLayoutINS4_7SwizzleILi3ELi4ELi3EEENS4_18smem_ptr_flag_bitsILi16EEENSR_INS5_IJNSA_ILi8EEESF_EEENS5_IJSF_SB_EEEEEEEvNS4_8identityESY_S18_vS19_EENS_8epilogue10collective18CollectiveEpilogueINS1B_23Sm100TmaWarpSpecializedILi4ELi2ELi32ELb1ELb0EEEJSG_NS5_IJNSR_ISE_SB_EENSR_INSA_ILi32EEESB_EEEEESH_SI_SH_SI_NS1B_6fusion15FusionCallbacksIS1F_NS1K_17LinearCombinationISH_fSH_fLNS_15FloatRoundStyleE2EEESG_S1J_JEEENS4_5SM1004TMEM4LOAD26SM100_TMEM_LOAD_32dp32b32xESY_NSZ_INS10_ILi2ELi4ELi3EEES13_NSR_INS5_IJS14_S1H_EEENS5_IJS1H_SB_EEEEEEENS4_39AutoVectorizingCopyWithAssumedAlignmentILi128EEENS4_14SM90_TMA_STOREES1Y_S20_S20_EEEvvEEEEvNT_6ParamsE,(.L_x_182 - _ZN7cutlass13device_kernelINS_4gemm6kernel13GemmUniversalIN4cute5tupleIJiiiiEEENS1_10collective13CollectiveMmaINS1_35MainloopSm100TmaUmmaWarpSpecializedILi6ELi2ELi4ENS5_IJNS4_1CILi1EEESB_SB_EEEEENS5_IJNSA_ILi128EEESE_NSA_ILi64EEEEEENS_10bfloat16_tENS5_IJlSB_lEEESH_SI_NS4_8TiledMMAINS4_8MMA_AtomIJNS4_20SM100_MMA_F16BF16_SSISH_SH_fLi128ELi128ELNS4_4UMMA5MajorE0ELSN_0ELNSM_7ScaleInE0ELSO_0EEEEEENS4_6LayoutISC_NS5_IJNSA_ILi0EEESS_SS_EEEEENS5_IJNS4_10UnderscoreESV_SV_EEEEENS4_13SM90_TMA_LOADENS4_14ComposedLayoutINS4_7SwizzleILi3ELi4ELi3EEENS4_18smem_ptr_flag_bitsILi16EEENSR_INS5_IJNSA_ILi8EEESF_EEENS5_IJSF_SB_EEEEEEEvNS4_8identityESY_S18_vS19_EENS_8epilogue10collective18CollectiveEpilogueINS1B_23Sm100TmaWarpSpecializedILi4ELi2ELi32ELb1ELb0EEEJSG_NS5_IJNSR_ISE_SB_EENSR_INSA_ILi32EEESB_EEEEESH_SI_SH_SI_NS1B_6fusion15FusionCallbacksIS1F_NS1K_17LinearCombinationISH_fSH_fLNS_15FloatRoundStyleE2EEESG_S1J_JEEENS4_5SM1004TMEM4LOAD26SM100_TMEM_LOAD_32dp32b32xESY_NSZ_INS10_ILi2ELi4ELi3EEES13_NSR_INS5_IJS14_S1H_EEENS5_IJS1H_SB_EEEEEEENS4_39AutoVectorizingCopyWithAssumedAlignmentILi128EEENS4_14SM90_TMA_STOREES1Y_S20_S20_EEEvvEEEEvNT_6ParamsE)
        .other          _ZN7cutlass13device_kernelINS_4gemm6kernel13GemmUniversalIN4cute5tupleIJiiiiEEENS1_10collective13CollectiveMmaINS1_35MainloopSm100TmaUmmaWarpSpecializedILi6ELi2ELi4ENS5_IJNS4_1CILi1EEESB_SB_EEEEENS5_IJNSA_ILi128EEESE_NSA_ILi64EEEEEENS_10bfloat16_tENS5_IJlSB_lEEESH_SI_NS4_8TiledMMAINS4_8MMA_AtomIJNS4_20SM100_MMA_F16BF16_SSISH_SH_fLi128ELi128ELNS4_4UMMA5MajorE0ELSN_0ELNSM_7ScaleInE0ELSO_0EEEEEENS4_6LayoutISC_NS5_IJNSA_ILi0EEESS_SS_EEEEENS5_IJNS4_10UnderscoreESV_SV_EEEEENS4_13SM90_TMA_LOADENS4_14ComposedLayoutINS4_7SwizzleILi3ELi4ELi3EEENS4_18smem_ptr_flag_bitsILi16EEENSR_INS5_IJNSA_ILi8EEESF_EEENS5_IJSF_SB_EEEEEEEvNS4_8identityESY_S18_vS19_EENS_8epilogue10collective18CollectiveEpilogueINS1B_23Sm100TmaWarpSpecializedILi4ELi2ELi32ELb1ELb0EEEJSG_NS5_IJNSR_ISE_SB_EENSR_INSA_ILi32EEESB_EEEEESH_SI_SH_SI_NS1B_6fusion15FusionCallbacksIS1F_NS1K_17LinearCombinationISH_fSH_fLNS_15FloatRoundStyleE2EEESG_S1J_JEEENS4_5SM1004TMEM4LOAD26SM100_TMEM_LOAD_32dp32b32xESY_NSZ_INS10_ILi2ELi4ELi3EEES13_NSR_INS5_IJS14_S1H_EEENS5_IJS1H_SB_EEEEEEENS4_39AutoVectorizingCopyWithAssumedAlignmentILi128EEENS4_14SM90_TMA_STOREES1Y_S20_S20_EEEvvEEEEvNT_6ParamsE,@"STO_CUDA_ENTRY STV_DEFAULT"
_ZN7cutlass13device_kernelINS_4gemm6kernel13GemmUniversalIN4cute5tupleIJiiiiEEENS1_10collective13CollectiveMmaINS1_35MainloopSm100TmaUmmaWarpSpecializedILi6ELi2ELi4ENS5_IJNS4_1CILi1EEESB_SB_EEEEENS5_IJNSA_ILi128EEESE_NSA_ILi64EEEEEENS_10bfloat16_tENS5_IJlSB_lEEESH_SI_NS4_8TiledMMAINS4_8MMA_AtomIJNS4_20SM100_MMA_F16BF16_SSISH_SH_fLi128ELi128ELNS4_4UMMA5MajorE0ELSN_0ELNSM_7ScaleInE0ELSO_0EEEEEENS4_6LayoutISC_NS5_IJNSA_ILi0EEESS_SS_EEEEENS5_IJNS4_10UnderscoreESV_SV_EEEEENS4_13SM90_TMA_LOADENS4_14ComposedLayoutINS4_7SwizzleILi3ELi4ELi3EEENS4_18smem_ptr_flag_bitsILi16EEENSR_INS5_IJNSA_ILi8EEESF_EEENS5_IJSF_SB_EEEEEEEvNS4_8identityESY_S18_vS19_EENS_8epilogue10collective18CollectiveEpilogueINS1B_23Sm100TmaWarpSpecializedILi4ELi2ELi32ELb1ELb0EEEJSG_NS5_IJNSR_ISE_SB_EENSR_INSA_ILi32EEESB_EEEEESH_SI_SH_SI_NS1B_6fusion15FusionCallbacksIS1F_NS1K_17LinearCombinationISH_fSH_fLNS_15FloatRoundStyleE2EEESG_S1J_JEEENS4_5SM1004TMEM4LOAD26SM100_TMEM_LOAD_32dp32b32xESY_NSZ_INS10_ILi2ELi4ELi3EEES13_NSR_INS5_IJS14_S1H_EEENS5_IJS1H_SB_EEEEEEENS4_39AutoVectorizingCopyWithAssumedAlignmentILi128EEENS4_14SM90_TMA_STOREES1Y_S20_S20_EEEvvEEEEvNT_6ParamsE:
[----:B------:R-:W1:Y:S01]  /*0000*/  LDC R1, c[0x0][0x37c] ;  /* 0x0000df00ff017b82 */ /* 0x000e620000000800 */
[----:B------:R-:W2:Y:S01]  /*0010*/  S2R R101, SR_TID.X ;  /* 0x0000000000657919 */ /* 0x000ea20000002100 */
[----:B------:R-:W3:Y:S01]  /*0020*/  LDCU.64 UR4, c[0x0][0x890] ;  /* 0x00011200ff0477ac */ /* 0x000ee20008000a00 */
[----:B------:R-:W-:Y:S02]  /*0030*/  PRMT R88, RZ, 0x7610, R88 ;  /* 0x00007610ff587816 */ /* 0x000fe40000000058 */
[----:B------:R-:W-:Y:S01]  /*0040*/  ELECT P5, URZ, PT ;  /* 0x0000000000ff782f */ /* 0x000fe200038a0000 */
[----:B------:R-:W4:Y:S01]  /*0050*/  LDCU.64 UR46, c[0x0][0x358] ;  /* 0x00006b00ff2e77ac */ /* 0x000f220008000a00 */
[----:B---3--:R-:W-:-:S04]  /*0060*/  UISETP.NE.U32.AND UP0, UPT, UR4, URZ, UPT ;  /* 0x000000ff0400728c */ /* 0x008fc8000bf05070 */
[----:B------:R-:W-:Y:S01]  /*0070*/  UISETP.NE.AND.EX UP0, UPT, UR5, URZ, UPT, UP0 ;  /* 0x000000ff0500728c */ /* 0x000fe2000bf05300 */
[----:B--2---:R-:W-:-:S05]  /*0080*/  SHF.R.U32.HI R92, RZ, 0x5, R101 ;  /* 0x00000005ff5c7819 */ /* 0x004fca0000011665 */
[----:B------:R-:W2:Y:S02]  /*0090*/  SHFL.IDX PT, R0, R92, RZ, 0x1f ;  /* 0x00001fff5c007589 */ /* 0x000ea400000e0000 */
[----:B--2---:R-:W-:Y:S01]  /*00a0*/  R2UR UR8, R0 ;  /* 0x00000000000872ca */ /* 0x004fe200000e0000 */
[----:B-1--4-:R-:W-:-:S14]  /*00b0*/  BRA.U UP0, `(.L_x_0) ;  /* 0x00000001002c7547 */ /* 0x012fdc000b800000 */
[----:B------:R-:W1:Y:S02]  /*00c0*/  LDCU.64 UR6, c[0x0][0x888] ;  /* 0x00011100ff0677ac */ /* 0x000e640008000a00 */
[----:B-1----:R-:W-:-:S04]  /*00d0*/  UISETP.NE.U32.AND UP0, UPT, UR6, URZ, UPT ;  /* 0x000000ff0600728c */ /* 0x002fc8000bf05070 */
[----:B------:R-:W-:-:S09]  /*00e0*/  UISETP.NE.AND.EX UP0, UPT, UR7, URZ, UPT, UP0 ;  /* 0x000000ff0700728c */ /* 0x000fd2000bf05300 */
[----:B------:R-:W-:Y:S05]  /*00f0*/  BRA.U !UP0, `(.L_x_1) ;  /* 0x0000000108107547 */ /* 0x000fea000b800000 */
[----:B------:R-:W1:Y:S02]  /*0100*/  LDC.64 R2, c[0x0][0x888] ;  /* 0x00022200ff027b82 */ /* 0x000e640000000a00 */
[----:B-1----:R1:W5:Y:S01]  /*0110*/  LDG.E R49, desc[UR46][R2.64] ;  /* 0x0000002e02317981 */ /* 0x002362000c1e1900 */
[----:B------:R-:W-:Y:S01]  /*0120*/  HFMA2 R88, -RZ, RZ, 0, 5.9604644775390625e-08 ;  /* 0x00000001ff587431 */ /* 0x000fe200000001ff */
[----:B------:R-:W-:Y:S05]  /*0130*/  BRA `(.L_x_0) ;  /* 0x00000000000c7947 */ /* 0x000fea0003800000 */
.L_x_1:
[----:B------:R-:W1:Y:S01]  /*0140*/  LDCU UR6, c[0x0][0x880] ;  /* 0x00011000ff0677ac */ /* 0x000e620008000800 */
[----:B------:R-:W-:Y:S01]  /*0150*/  HFMA2 R88, -RZ, RZ, 0, 5.9604644775390625e-08 ;  /* 0x00000001ff587431 */ /* 0x000fe200000001ff */
[----:B-1----:R-:W-:-:S07]  /*0160*/  MOV R49, UR6 ;  /* 0x0000000600317c02 */ /* 0x002fce0008000f00 */
.L_x_0:
[----:B------:R-:W2:Y:S02]  /*0170*/  LDCU.64 UR6, c[0x0][0x8b0] ;  /* 0x00011600ff0677ac */ /* 0x000ea40008000a00 */
[----:B--2---:R-:W-:-:S04]  /*0180*/  UISETP.NE.U32.AND UP0, UPT, UR6, URZ, UPT ;  /* 0x000000ff0600728c */ /* 0x004fc8000bf05070 */
[----:B------:R-:W-:-:S09]  /*0190*/  UISETP.NE.AND.EX UP0, UPT, UR7, URZ, UPT, UP0 ;  /* 0x000000ff0700728c */ /* 0x000fd2000bf05300 */
[----:B------:R-:W-:Y:S05]  /*01a0*/  BRA.U UP0, `(.L_x_2) ;  /* 0x0000000100247547 */ /* 0x000fea000b800000 */
[----:B------:R-:W2:Y:S02]  /*01b0*/  LDCU.64 UR6, c[0x0][0x8a8] ;  /* 0x00011500ff0677ac */ /* 0x000ea40008000a00 */
[----:B--2---:R-:W-:-:S04]  /*01c0*/  UISETP.NE.U32.AND UP0, UPT, UR6, URZ, UPT ;  /* 0x000000ff0600728c */ /* 0x004fc8000bf05070 */
[----:B------:R-:W-:-:S09]  /*01d0*/  UISETP.NE.AND.EX UP0, UPT, UR7, URZ, UPT, UP0 ;  /* 0x000000ff0700728c */ /* 0x000fd2000bf05300 */
[----:B------:R-:W-:Y:S05]  /*01e0*/  BRA.U !UP0, `(.L_x_3) ;  /* 0x00000001080c7547 */ /* 0x000fea000b800000 */
[----:B-1----:R-:W1:Y:S02]  /*01f0*/  LDC.64 R2, c[0x0][0x8a8] ;  /* 0x00022a00ff027b82 */ /* 0x002e640000000a00 */
[----:B-1----:R2:W5:Y:S01]  /*0200*/  LDG.E R47, desc[UR46][R2.64] ;  /* 0x0000002e022f7981 */ /* 0x002562000c1e1900 */
[----:B------:R-:W-:Y:S05]  /*0210*/  BRA `(.L_x_2) ;  /* 0x0000000000087947 */ /* 0x000fea0003800000 */
.L_x_3:
[----:B------:R-:W2:Y:S02]  /*0220*/  LDCU UR6, c[0x0][0x8a0] ;  /* 0x00011400ff0677ac */ /* 0x000ea40008000800 */
[----:B--2---:R-:W-:Y:S02]  /*0230*/  MOV R47, UR6 ;  /* 0x00000006002f7c02 */ /* 0x004fe40008000f00 */
.L_x_2:
[----:B------:R-:W-:Y:S01]  /*0240*/  IMAD.U32 R0, RZ, RZ, UR8 ;  /* 0x00000008ff007e24 */ /* 0x000fe2000f8e00ff */
[----:B------:R-:W-:Y:S04]  /*0250*/  BSSY.RECONVERGENT B0, `(.L_x_4) ;  /* 0x000000c000007945 */ /* 0x000fe80003800200 */
[C---:B------:R-:W-:Y:S02]  /*0260*/  ISETP.NE.OR P1, PT, R0.reuse, 0x1, !P5 ;  /* 0x000000010000780c */ /* 0x040fe40006f25670 */
[----:B------:R-:W-:-:S11]  /*0270*/  ISETP.NE.OR P0, PT, R0, 0x3, !P5 ;  /* 0x000000030000780c */ /* 0x000fd60006f05670 */
[----:B------:R-:W-:Y:S05]  /*0280*/  @P1 BRA `(.L_x_5) ;  /* 0x0000000000201947 */ /* 0x000fea0003800000 */
[----:B------:R-:W3:Y:S02]  /*0290*/  LDCU.64 UR6, c[0x0][0x348] ;  /* 0x00006900ff0677ac */ /* 0x000ee40008000a00 */
[----:B---3--:R-:W-:Y:S02]  /*02a0*/  UIADD3 UR10, UP1, UPT, UR6, 0x80, URZ ;  /* 0x00000080060a7890 */ /* 0x008fe4000ff3e0ff */
[----:B------:R-:W-:Y:S02]  /*02b0*/  UIADD3 UR6, UP0, UPT, UR6, 0x180, URZ ;  /* 0x0000018006067890 */ /* 0x000fe4000ff1e0ff */
[----:B------:R-:W-:Y:S02]  /*02c0*/  UIADD3.X UR11, UPT, UPT, URZ, UR7, URZ, UP1, !UPT ;  /* 0x00000007ff0b7290 */ /* 0x000fe40008ffe4ff */
[----:B------:R-:W-:-:S07]  /*02d0*/  UIADD3.X UR7, UPT, UPT, URZ, UR7, URZ, UP0, !UPT ;  /* 0x00000007ff077290 */ /* 0x000fce00087fe4ff */
[----:B------:R3:W-:Y:S02]  /*02e0*/  UTMACCTL.PF [UR10] ;  /* 0x000000000a0079b9 */ /* 0x0007e40008040000 */
[----:B------:R3:W-:Y:S02]  /*02f0*/  UTMACCTL.PF [UR6] ;  /* 0x00000000060079b9 */ /* 0x0007e40008040000 */
[----:B---3--:R-:W-:Y:S01]  /*0300*/  NOP ;  /* 0x0000000000007918 */ /* 0x008fe20000000000 */
.L_x_5:
[----:B------:R-:W-:Y:S05]  /*0310*/  BSYNC.RECONVERGENT B0 ;  /* 0x0000000000007941 */ /* 0x000fea0003800200 */
.L_x_4:
[----:B------:R-:W-:Y:S04]  /*0320*/  BSSY.RECONVERGENT B0, `(.L_x_6) ;  /* 0x000000a000007945 */ /* 0x000fe80003800200 */
        /* <DEDUP_REMOVED lines=9> */
.L_x_7:
[----:B------:R-:W-:Y:S05]  /*03c0*/  BSYNC.RECONVERGENT B0 ;  /* 0x0000000000007941 */ /* 0x000fea0003800200 */
.L_x_6:
[----:B------:R-:W3:Y:S01]  /*03d0*/  LDCU.64 UR6, c[0x0][0x888] ;  /* 0x00011100ff0677ac */ /* 0x000ee20008000a00 */
[----:B------:R-:W-:Y:S02]  /*03e0*/  UISETP.EQ.U32.AND UP1, UPT, UR4, URZ, UPT ;  /* 0x000000ff0400728c */ /* 0x000fe4000bf22070 */
[----:B------:R-:W-:Y:S02]  /*03f0*/  UPLOP3.LUT UP2, UPT, UPT, UPT, UPT, 0x80, 0x8 ;  /* 0x000000000008789c */ /* 0x000fe40003f4f070 */
[----:B---3--:R-:W-:-:S04]  /*0400*/  UISETP.NE.U32.AND UP0, UPT, UR6, URZ, UPT ;  /* 0x000000ff0600728c */ /* 0x008fc8000bf05070 */
[----:B------:R-:W-:-:S04]  /*0410*/  UISETP.NE.AND.EX UP0, UPT, UR7, URZ, UPT, UP0 ;  /* 0x000000ff0700728c */ /* 0x000fc8000bf05300 */
[----:B------:R-:W-:-:S04]  /*0420*/  UISETP.EQ.OR.EX UP3, UPT, UR5, URZ, !UP0, UP1 ;  /* 0x000000ff0500728c */ /* 0x000fc8000c762710 */
[----:B------:R-:W-:-:S05]  /*0430*/  UP2UR UR50, UPR, URZ, 0x8 ;  /* 0x00000008ff327883 */ /* 0x000fca0008000000 */
[----:B------:R-:W-:Y:S07]  /*0440*/  BRA.U !UP3, `(.L_x_8) ;  /* 0x000000010b207547 */ /* 0x000fee000b800000 */
[----:B------:R-:W-:Y:S01]  /*0450*/  UISETP.NE.U32.AND UP2, UPT, UR4, URZ, UPT ;  /* 0x000000ff0400728c */ /* 0x000fe2000bf45070 */
[----:B-----5:R-:W-:Y:S01]  /*0460*/  FSETP.NEU.AND P0, PT, R49, RZ, PT ;  /* 0x000000ff3100720b */ /* 0x020fe20003f0d000 */
[----:B------:R-:W-:Y:S02]  /*0470*/  USEL UR4, URZ, 0xffffffff, UP0 ;  /* 0xffffffffff047887 */ /* 0x000fe40008000000 */
[----:B------:R-:W-:-:S10]  /*0480*/  UISETP.NE.AND.EX UP2, UPT, UR5, URZ, UPT, UP2 ;  /* 0x000000ff0500728c */ /* 0x000fd4000bf45320 */
[----:B------:R-:W-:Y:S01]  /*0490*/  VOTEU.ANY UP1, P0 ;  /* 0x0000000000ff7886 */ /* 0x000fe20000020100 */
[----:B------:R-:W-:-:S04]  /*04a0*/  @!UP2 USEL UR4, URZ, 0xffffffff, UP1 ;  /* 0xffffffffff04a887 */ /* 0x000fc80008800000 */
[----:B------:R-:W-:-:S04]  /*04b0*/  ULOP3.LUT UR4, UR4, 0x1, URZ, 0xc0, !UPT ;  /* 0x0000000104047892 */ /* 0x000fc8000f8ec0ff */
[----:B------:R-:W-:-:S11]  /*04c0*/  UISETP.NE.U32.AND UP2, UPT, UR4, 0x1, UPT ;  /* 0x000000010400788c */ /* 0x000fd6000bf45070 */
.L_x_8:
[----:B-12---:R-:W1:Y:S01]  /*04d0*/  SHFL.IDX PT, R2, R92, RZ, 0x1f ;  /* 0x00001fff5c027589 */ /* 0x006e6200000e0000 */
[----:B------:R-:W-:-:S04]  /*04e0*/  UISETP.NE.AND UP1, UPT, UR8, 0x2, UPT ;  /* 0x000000020800788c */ /* 0x000fc8000bf25270 */
[----:B------:R-:W-:Y:S01]  /*04f0*/  USEL UR6, URZ, 0x1, UP1 ;  /* 0x00000001ff067887 */ /* 0x000fe20008800000 */
[----:B-1----:R-:W-:-:S13]  /*0500*/  ISETP.NE.AND P0, PT, R2, RZ, PT ;  /* 0x000000ff0200720c */ /* 0x002fda0003f05270 */
[----:B------:R-:W-:Y:S05]  /*0510*/  @P0 BRA `(.L_x_9) ;  /* 0x0000000000580947 */ /* 0x000fea0003800000 */
[----:B------:R-:W1:Y:S01]  /*0520*/  S2UR UR5, SR_CgaCtaId ;  /* 0x00000000000579c3 */ /* 0x000e620000008800 */
[----:B------:R-:W-:Y:S01]  /*0530*/  UMOV UR7, 0x400 ;  /* 0x0000040000077882 */ /* 0x000fe20000000000 */
[----:B------:R-:W-:Y:S01]  /*0540*/  UMOV UR4, 0x1 ;  /* 0x0000000100047882 */ /* 0x000fe20000000000 */
[----:B------:R-:W-:Y:S01]  /*0550*/  ELECT P0, URZ, PT ;  /* 0x0000000000ff782f */ /* 0x000fe20003800000 */
[----:B------:R-:W-:-:S04]  /*0560*/  UIADD3 UR10, UPT, UPT, -UR4, 0x100000, URZ ;  /* 0x00100000040a7890 */ /* 0x000fc8000fffe1ff */
[----:B------:R-:W-:Y:S02]  /*0570*/  USHF.L.U32 UR11, UR10, 0xb, URZ ;  /* 0x0000000b0a0b7899 */ /* 0x000fe400080006ff */
[----:B------:R-:W-:Y:S02]  /*0580*/  USHF.L.U32 UR10, UR10, 0x1, URZ ;  /* 0x000000010a0a7899 */ /* 0x000fe400080006ff */
[----:B-1----:R-:W-:Y:S01]  /*0590*/  ULEA UR5, UR5, UR7, 0x18 ;  /* 0x0000000705057291 */ /* 0x002fe2000f8ec0ff */
[----:B------:R-:W1:Y:S11]  /*05a0*/  FENCE.VIEW.ASYNC.S ;  /* 0x00000000000073c6 */ /* 0x000e760000000000 */
[----:B-1----:R1:W2:Y:S01]  /*05b0*/  SYNCS.EXCH.64 URZ, [UR5], UR10 ;  /* 0x0000000a05ff75b2 */ /* 0x0022a20008000100 */
[----:B------:R1:W3:Y:S01]  /*05c0*/  SYNCS.EXCH.64 URZ, [UR5+0x30], UR10 ;  /* 0x0000300a05ff75b2 */ /* 0x0002e20008000100 */
[----:B------:R1:W4:Y:S01]  /*05d0*/  SYNCS.EXCH.64 URZ, [UR5+0x8], UR10 ;  /* 0x0000080a05ff75b2 */ /* 0x0003220008000100 */
[----:B------:R1:W1:Y:S01]  /*05e0*/  SYNCS.EXCH.64 URZ, [UR5+0x38], UR10 ;  /* 0x0000380a05ff75b2 */ /* 0x0002620008000100 */
        /* <DEDUP_REMOVED lines=8> */
[----:B------:R-:W-:Y:S01]  /*0670*/  NOP ;  /* 0x0000000000007918 */ /* 0x000fe20000000000 */
.L_x_9:
[----:B------:R-:W2:Y:S01]  /*0680*/  SHFL.IDX PT, R2, R92, RZ, 0x1f ;  /* 0x00001fff5c027589 */ /* 0x000ea200000e0000 */
[----:B------:R-:W-:Y:S01]  /*0690*/  NOP ;  /* 0x0000000000007918 */ /* 0x000fe20000000000 */
[----:B--2---:R-:W-:-:S13]  /*06a0*/  ISETP.NE.AND P0, PT, R2, 0x1, PT ;  /* 0x000000010200780c */ /* 0x004fda0003f05270 */
[----:B------:R-:W-:Y:S05]  /*06b0*/  @P0 BRA `(.L_x_10) ;  /* 0x0000000000580947 */ /* 0x000fea0003800000 */
[----:B------:R-:W2:Y:S01]  /*06c0*/  S2UR UR7, SR_CgaCtaId ;  /* 0x00000000000779c3 */ /* 0x000ea20000008800 */
[----:B------:R-:W-:Y:S01]  /*06d0*/  UMOV UR9, 0x400 ;  /* 0x0000040000097882 */ /* 0x000fe20000000000 */
[----:B-1----:R-:W-:Y:S01]  /*06e0*/  UMOV UR5, 0x20 ;  /* 0x0000002000057882 */ /* 0x002fe20000000000 */
[----:B------:R-:W-:Y:S01]  /*06f0*/  UMOV UR4, 0x80 ;  /* 0x0000008000047882 */ /* 0x000fe20000000000 */
[----:B------:R-:W-:-:S04]  /*0700*/  UIADD3 UR10, UPT, UPT, -UR5, 0x100000, URZ ;  /* 0x00100000050a7890 */ /* 0x000fc8000fffe1ff */
[----:B------:R-:W-:Y:S02]  /*0710*/  USHF.L.U32 UR11, UR10, 0xb, URZ ;  /* 0x0000000b0a0b7899 */ /* 0x000fe400080006ff */
[----:B------:R-:W-:Y:S02]  /*0720*/  USHF.L.U32 UR10, UR10, 0x1, URZ ;  /* 0x000000010a0a7899 */ /* 0x000fe400080006ff */
[----:B------:R-:W-:-:S04]  /*0730*/  UIADD3 UR4, UPT, UPT, -UR4, 0x100000, URZ ;  /* 0x0010000004047890 */ /* 0x000fc8000fffe1ff */
[----:B------:R-:W-:Y:S02]  /*0740*/  USHF.L.U32 UR5, UR4, 0xb, URZ ;  /* 0x0000000b04057899 */ /* 0x000fe400080006ff */
[----:B------:R-:W-:Y:S01]  /*0750*/  USHF.L.U32 UR4, UR4, 0x1, URZ ;  /* 0x0000000104047899 */ /* 0x000fe200080006ff */
[----:B------:R-:W-:Y:S01]  /*0760*/  ELECT P0, URZ, PT ;  /* 0x0000000000ff782f */ /* 0x000fe20003800000 */
[----:B--2---:R-:W-:Y:S01]  /*0770*/  ULEA UR7, UR7, UR9, 0x18 ;  /* 0x0000000907077291 */ /* 0x004fe2000f8ec0ff */
[----:B------:R-:W1:Y:S11]  /*0780*/  FENCE.VIEW.ASYNC.S ;  /* 0x00000000000073c6 */ /* 0x000e760000000000 */
[----:B-1----:R2:W1:Y:S01]  /*0790*/  SYNCS.EXCH.64 URZ, [UR7+0x60], UR10 ;  /* 0x0000600a07ff75b2 */ /* 0x0024620008000100 */
[----:B------:R2:W1:Y:S01]  /*07a0*/  SYNCS.EXCH.64 URZ, [UR7+0x80], UR4 ;  /* 0x0000800407ff75b2 */ /* 0x0004620008000100 */
[----:B------:R2:W1:Y:S01]  /*07b0*/  SYNCS.EXCH.64 URZ, [UR7+0x68], UR10 ;  /* 0x0000680a07ff75b2 */ /* 0x0004620008000100 */
[----:B------:R2:W1:Y:S01]  /*07c0*/  SYNCS.EXCH.64 URZ, [UR7+0x88], UR4 ;  /* 0x0000880407ff75b2 */ /* 0x0004620008000100 */
[----:B------:R2:W1:Y:S01]  /*07d0*/  SYNCS.EXCH.64 URZ, [UR7+0x70], UR10 ;  /* 0x0000700a07ff75b2 */ /* 0x0004620008000100 */
[----:B------:R2:W1:Y:S01]  /*07e0*/  SYNCS.EXCH.64 URZ, [UR7+0x90], UR4 ;  /* 0x0000900407ff75b2 */ /* 0x0004620008000100 */
[----:B------:R2:W1:Y:S01]  /*07f0*/  SYNCS.EXCH.64 URZ, [UR7+0x78], UR10 ;  /* 0x0000780a07ff75b2 */ /* 0x0004620008000100 */
[----:B------:R2:W1:Y:S02]  /*0800*/  SYNCS.EXCH.64 URZ, [UR7+0x98], UR4 ;  /* 0x0000980407ff75b2 */ /* 0x0004640008000100 */
[----:B--2---:R-:W-:Y:S01]  /*0810*/  NOP ;  /* 0x0000000000007918 */ /* 0x004fe20000000000 */
.L_x_10:
[----:B------:R-:W2:Y:S01]  /*0820*/  SHFL.IDX PT, R2, R92, RZ, 0x1f ;  /* 0x00001fff5c027589 */ /* 0x000ea200000e0000 */
[----:B------:R-:W-:Y:S01]  /*0830*/  NOP ;  /* 0x0000000000007918 */ /* 0x000fe20000000000 */
[----:B--2---:R-:W-:-:S13]  /*0840*/  ISETP.NE.AND P0, PT, R2, 0x3, PT ;  /* 0x000000030200780c */ /* 0x004fda0003f05270 */
[----:B------:R-:W-:Y:S05]  /*0850*/  @P0 BRA `(.L_x_11) ;  /* 0x0000000000300947 */ /* 0x000fea0003800000 */
[----:B-1----:R-:W1:Y:S01]  /*0860*/  S2UR UR5, SR_CgaCtaId ;  /* 0x00000000000579c3 */ /* 0x002e620000008800 */
        /* <DEDUP_REMOVED lines=8> */
[----:B-1----:R2:W1:Y:S01]  /*08f0*/  SYNCS.EXCH.64 URZ, [UR5+0xa0], UR10 ;  /* 0x0000a00a05ff75b2 */ /* 0x0024620008000100 */
[----:B------:R2:W1:Y:S02]  /*0900*/  SYNCS.EXCH.64 URZ, [UR5+0xa8], UR10 ;  /* 0x0000a80a05ff75b2 */ /* 0x0004640008000100 */
[----:B--2---:R-:W-:Y:S01]  /*0910*/  NOP ;  /* 0x0000000000007918 */ /* 0x004fe20000000000 */
.L_x_11:
[----:B------:R-:W2:Y:S01]  /*0920*/  SHFL.IDX PT, R2, R92, RZ, 0x1f ;  /* 0x00001fff5c027589 */ /* 0x000ea200000e0000 */
[----:B------:R-:W-:Y:S01]  /*0930*/  NOP ;  /* 0x0000000000007918 */ /* 0x000fe20000000000 */
[----:B--2---:R-:W-:-:S13]  /*0940*/  ISETP.NE.AND P0, PT, R2, 0x4, PT ;  /* 0x000000040200780c */ /* 0x004fda0003f05270 */
[----:B------:R-:W-:Y:S05]  /*0950*/  @P0 BRA `(.L_x_12) ;  /* 0x00000000004c0947 */ /* 0x000fea0003800000 */
[----:B-1----:R-:W1:Y:S01]  /*0960*/  S2UR UR5, SR_CgaCtaId ;  /* 0x00000000000579c3 */ /* 0x002e620000008800 */
[----:B------:R-:W-:Y:S01]  /*0970*/  UMOV UR9, 0x100 ;  /* 0x0000010000097882 */ /* 0x000fe20000000000 */
[----:B------:R-:W-:Y:S01]  /*0980*/  UMOV UR7, 0x400 ;  /* 0x0000040000077882 */ /* 0x000fe20000000000 */
[----:B------:R-:W-:Y:S01]  /*0990*/  USEL UR9, UR9, 0xe0, UP2 ;  /* 0x000000e009097887 */ /* 0x000fe20009000000 */
[----:B------:R-:W-:Y:S01]  /*09a0*/  UMOV UR4, 0x1 ;  /* 0x0000000100047882 */ /* 0x000fe20000000000 */
[----:B------:R-:W-:Y:S01]  /*09b0*/  ELECT P0, URZ, PT ;  /* 0x0000000000ff782f */ /* 0x000fe20003800000 */
[----:B------:R-:W-:-:S04]  /*09c0*/  UIADD3 UR10, UPT, UPT, -UR4, 0x100000, URZ ;  /* 0x00100000040a7890 */ /* 0x000fc8000fffe1ff */
[----:B------:R-:W-:Y:S02]  /*09d0*/  USHF.L.U32 UR11, UR10, 0xb, URZ ;  /* 0x0000000b0a0b7899 */ /* 0x000fe400080006ff */
[----:B------:R-:W-:Y:S02]  /*09e0*/  USHF.L.U32 UR10, UR10, 0x1, URZ ;  /* 0x000000010a0a7899 */ /* 0x000fe400080006ff */
[----:B------:R-:W-:-:S04]  /*09f0*/  UIADD3 UR12, UPT, UPT, -UR9, 0x100000, URZ ;  /* 0x00100000090c7890 */ /* 0x000fc8000fffe1ff */
[----:B------:R-:W-:Y:S02]  /*0a00*/  USHF.L.U32 UR13, UR12, 0xb, URZ ;  /* 0x0000000b0c0d7899 */ /* 0x000fe400080006ff */
[----:B------:R-:W-:Y:S02]  /*0a10*/  USHF.L.U32 UR12, UR12, 0x1, URZ ;  /* 0x000000010c0c7899 */ /* 0x000fe400080006ff */
[----:B-1----:R-:W-:Y:S01]  /*0a20*/  ULEA UR5, UR5, UR7, 0x18 ;  /* 0x0000000705057291 */ /* 0x002fe2000f8ec0ff */
[----:B------:R-:W1:Y:S11]  /*0a30*/  FENCE.VIEW.ASYNC.S ;  /* 0x00000000000073c6 */ /* 0x000e760000000000 */
[----:B-1----:R2:W1:Y:S01]  /*0a40*/  SYNCS.EXCH.64 URZ, [UR5+0xb0], UR10 ;  /* 0x0000b00a05ff75b2 */ /* 0x0024620008000100 */
[----:B------:R2:W1:Y:S01]  /*0a50*/  SYNCS.EXCH.64 URZ, [UR5+0xc0], UR12 ;  /* 0x0000c00c05ff75b2 */ /* 0x0004620008000100 */
[----:B------:R2:W1:Y:S01]  /*0a60*/  SYNCS.EXCH.64 URZ, [UR5+0xb8], UR10 ;  /* 0x0000b80a05ff75b2 */ /* 0x0004620008000100 */
[----:B------:R2:W1:Y:S02]  /*0a70*/  SYNCS.EXCH.64 URZ, [UR5+0xc8], UR12 ;  /* 0x0000c80c05ff75b2 */ /* 0x0004640008000100 */
[----:B--2---:R-:W-:Y:S01]  /*0a80*/  NOP ;  /* 0x0000000000007918 */ /* 0x004fe20000000000 */
.L_x_12:
        /* <DEDUP_REMOVED lines=26> */
.L_x_13:
        /* <DEDUP_REMOVED lines=18> */
.L_x_14:
[----:B-1----:R-:W1:Y:S01]  /*0d50*/  S2UR UR5, SR_CTAID.X ;  /* 0x00000000000579c3 */ /* 0x002e620000002500 */
[----:B------:R-:W-:-:S05]  /*0d60*/  CS2R.32 R87, SR_CgaSize ;  /* 0x0000000000577805 */ /* 0x000fca0000008a00 */
[----:B------:R-:W-:-:S05]  /*0d70*/  IMAD R87, R87, -0xa0, RZ ;  /* 0xffffff6057577824 */ /* 0x000fca00078e02ff */
[----:B------:R-:W-:-:S14]  /*0d80*/  R2UR UR9, R87 ;  /* 0x00000000570972ca */ /* 0x000fdc00000e0000 */
[----:B------:R-:W2:Y:S01]  /*0d90*/  LDCU UR9, c[0x0][UR9+0x2b0] ;  /* 0x00005600090977ac */ /* 0x000ea20008000800 */
[----:B------:R-:W-:Y:S01]  /*0da0*/  NOP ;  /* 0x0000000000007918 */ /* 0x000fe20000000000 */
[----:B------:R-:W-:-:S05]  /*0db0*/  CS2R.32 R87, SR_CgaSize ;  /* 0x0000000000577805 */ /* 0x000fca0000008a00 */
[----:B------:R-:W-:-:S05]  /*0dc0*/  IMAD R87, R87, -0xa0, RZ ;  /* 0xffffff6057577824 */ /* 0x000fca00078e02ff */
[----:B------:R-:W-:-:S14]  /*0dd0*/  R2UR UR7, R87 ;  /* 0x00000000570772ca */ /* 0x000fdc00000e0000 */
[----:B------:R-:W3:Y:S01]  /*0de0*/  LDCU UR7, c[0x0][UR7+0x2b4] ;  /* 0x00005680070777ac */ /* 0x000ee20008000800 */
[----:B------:R-:W4:Y:S08]  /*0df0*/  S2UR UR4, SR_CTAID.Y ;  /* 0x00000000000479c3 */ /* 0x000f300000002600 */
[----:B------:R-:W3:Y:S01]  /*0e00*/  LDC R10, c[0x0][0xb24] ;  /* 0x0002c900ff0a7b82 */ /* 0x000ee20000000800 */
[----:B-1----:R-:W-:-:S02]  /*0e10*/  I2FP.F32.U32 R87, UR5 ;  /* 0x0000000500577c45 */ /* 0x002fc40008201000 */
[----:B------:R-:W-:-:S05]  /*0e20*/  CS2R.32 R3, SR_CgaSize ;  /* 0x0000000000037805 */ /* 0x000fca0000008a00 */
[----:B------:R-:W-:-:S06]  /*0e30*/  IMAD R3, R3, -0xa0, RZ ;  /* 0xffffff6003037824 */ /* 0x000fcc00078e02ff */
[----:B------:R-:W1:Y:S01]  /*0e40*/  LDC R3, c[0x0][R3+0x2a0] ;  /* 0x0000a80003037b82 */ /* 0x000e620000000800 */
[----:B------:R-:W-:Y:S01]  /*0e50*/  MOV R15, UR5 ;  /* 0x00000005000f7c02 */ /* 0x000fe20008000f00 */
[----:B--2---:R-:W-:Y:S01]  /*0e60*/  FMUL R87, R87, UR9 ;  /* 0x0000000957577c20 */ /* 0x004fe20008400000 */
[----:B----4-:R-:W-:Y:S02]  /*0e70*/  I2FP.F32.U32 R86, UR4 ;  /* 0x0000000400567c45 */ /* 0x010fe40008201000 */
[----:B------:R-:W-:-:S05]  /*0e80*/  CS2R.32 R2, SR_CgaSize ;  /* 0x0000000000027805 */ /* 0x000fca0000008a00 */
[----:B------:R-:W-:-:S06]  /*0e90*/  IMAD R2, R2, -0xa0, RZ ;  /* 0xffffff6002027824 */ /* 0x000fcc00078e02ff */
[----:B------:R-:W2:Y:S01]  /*0ea0*/  LDC R2, c[0x0][R2+0x2a4] ;  /* 0x0000a90002027b82 */ /* 0x000ea20000000800 */
[----:B------:R-:W-:Y:S01]  /*0eb0*/  MOV R14, UR4 ;  /* 0x00000004000e7c02 */ /* 0x000fe20008000f00 */
[----:B------:R-:W4:Y:S01]  /*0ec0*/  F2I.U32.TRUNC.NTZ R87, R87 ;  /* 0x0000005700577305 */ /* 0x000f22000020f000 */
[----:B---3--:R-:W-:-:S05]  /*0ed0*/  FMUL R86, R86, UR7 ;  /* 0x0000000756567c20 */ /* 0x008fca0008400000 */
[----:B------:R-:W-:Y:S01]  /*0ee0*/  BAR.SYNC.DEFER_BLOCKING 0x0 ;  /* 0x0000000000007b1d */ /* 0x000fe20000010000 */
[----:B------:R-:W-:-:S05]  /*0ef0*/  ISETP.GE.AND P0, PT, R10, 0x1, PT ;  /* 0x000000010a00780c */ /* 0x000fca0003f06270 */
[----:B------:R-:W3:Y:S02]  /*0f00*/  F2I.U32.TRUNC.NTZ R86, R86 ;  /* 0x0000005600567305 */ /* 0x000ee4000020f000 */
[----:B------:R-:W2:Y:S01]  /*0f10*/  S2UR UR36, SR_CTAID.Z ;  /* 0x00000000002479c3 */ /* 0x000ea20000002700 */
[----:B----4-:R-:W-:-:S05]  /*0f20*/  IADD3 R87, PT, PT, -R87, RZ, RZ ;  /* 0x000000ff57577210 */ /* 0x010fca0007ffe1ff */
[----:B-1----:R-:W-:Y:S01]  /*0f30*/  IMAD R87, R3, R87, UR5 ;  /* 0x0000000503577e24 */ /* 0x002fe2000f8e0257 */
[----:B---3--:R-:W-:-:S05]  /*0f40*/  IADD3 R86, PT, PT, -R86, RZ, RZ ;  /* 0x000000ff56567210 */ /* 0x008fca0007ffe1ff */
[----:B--2---:R-:W-:Y:S01]  /*0f50*/  IMAD R86, R2, R86, UR4 ;  /* 0x0000000402567e24 */ /* 0x004fe2000f8e0256 */
[----:B------:R-:W-:Y:S06]  /*0f60*/  @!P0 BRA `(.L_x_15) ;  /* 0x0000000000b88947 */ /* 0x000fec0003800000 */
[----:B------:R-:W1:Y:S01]  /*0f70*/  LDC.64 R4, c[0x0][0xb18] ;  /* 0x0002c600ff047b82 */ /* 0x000e620000000a00 */
[----:B------:R-:W-:-:S07]  /*0f80*/  ISETP.NE.AND P0, PT, R10, 0x1, PT ;  /* 0x000000010a00780c */ /* 0x000fce0003f05270 */
[----:B------:R-:W2:Y:S08]  /*0f90*/  LDC R9, c[0x0][0xb0c] ;  /* 0x0002c300ff097b82 */ /* 0x000eb00000000800 */
[----:B------:R-:W3:Y:S08]  /*0fa0*/  LDC R12, c[0x0][0x370] ;  /* 0x0000dc00ff0c7b82 */ /* 0x000ef00000000800 */
[----:B------:R-:W4:Y:S01]  /*0fb0*/  LDC R11, c[0x0][0x374] ;  /* 0x0000dd00ff0b7b82 */ /* 0x000f220000000800 */
[----:B-1----:R-:W-:-:S07]  /*0fc0*/  ISETP.NE.AND P1, PT, R4, 0x1, PT ;  /* 0x000000010400780c */ /* 0x002fce0003f25270 */
[----:B------:R-:W3:Y:S01]  /*0fd0*/  LDC.64 R6, c[0x0][0xb10] ;  /* 0x0002c400ff067b82 */ /* 0x000ee20000000a00 */
[----:B--2---:R-:W-:-:S07]  /*0fe0*/  ISETP.NE.AND P2, PT, R9, 0x1, PT ;  /* 0x000000010900780c */ /* 0x004fce0003f45270 */
[----:B------:R-:W1:Y:S08]  /*0ff0*/  LDC R8, c[0x0][0xb20] ;  /* 0x0002c800ff087b82 */ /* 0x000e700000000800 */
[----:B------:R-:W2:Y:S01]  /*1000*/  LDC.64 R2, c[0x0][0xb28] ;  /* 0x0002ca00ff027b82 */ /* 0x000ea20000000a00 */
[----:B----4-:R-:W-:-:S04]  /*1010*/  IMAD.HI.U32 R13, R11, R5, RZ ;  /* 0x000000050b0d7227 */ /* 0x010fc800078e00ff */
[----:B------:R-:W-:-:S04]  /*1020*/  IMAD.HI.U32 R5, R14, R5, RZ ;  /* 0x000000050e057227 */ /* 0x000fc800078e00ff */
[----:B---3--:R-:W-:-:S05]  /*1030*/  IMAD.HI.U32 R16, R12, R6, RZ ;  /* 0x000000060c107227 */ /* 0x008fca00078e00ff */
[-C--:B------:R-:W-:Y:S01]  /*1040*/  @P2 SHF.R.U32.HI R12, RZ, R7.reuse, R16 ;  /* 0x00000007ff0c2219 */ /* 0x080fe20000011610 */
[----:B------:R-:W-:Y:S01]  /*1050*/  IMAD.HI.U32 R16, R15, R6, RZ ;  /* 0x000000060f107227 */ /* 0x000fe200078e00ff */
[-C--:B-1----:R-:W-:Y:S02]  /*1060*/  @P1 SHF.R.U32.HI R11, RZ, R8.reuse, R13 ;  /* 0x00000008ff0b1219 */ /* 0x082fe4000001160d */
[----:B------:R-:W-:Y:S02]  /*1070*/  SHF.R.U32.HI R5, RZ, R8, R5 ;  /* 0x00000008ff057219 */ /* 0x000fe40000011605 */
[----:B------:R-:W-:Y:S02]  /*1080*/  SHF.R.U32.HI R16, RZ, R7, R16 ;  /* 0x00000007ff107219 */ /* 0x000fe40000011610 */
[----:B------:R-:W-:Y:S01]  /*1090*/  SEL R5, R14, R5, !P1 ;  /* 0x000000050e057207 */ /* 0x000fe20004800000 */
[----:B--2---:R-:W-:Y:S01]  /*10a0*/  IMAD.HI.U32 R13, R11, R2, RZ ;  /* 0x000000020b0d7227 */ /* 0x004fe200078e00ff */
[----:B------:R-:W-:-:S03]  /*10b0*/  SEL R16, R15, R16, !P2 ;  /* 0x000000100f107207 */ /* 0x000fc60005000000 */
[----:B------:R-:W-:Y:S01]  /*10c0*/  IMAD.HI.U32 R6, R12, R2, RZ ;  /* 0x000000020c067227 */ /* 0x000fe200078e00ff */
[----:B------:R-:W-:-:S04]  /*10d0*/  @P0 SHF.R.U32.HI R11, RZ, R3, R13 ;  /* 0x00000003ff0b0219 */ /* 0x000fc8000001160d */
[----:B------:R-:W-:Y:S01]  /*10e0*/  @P0 SHF.R.U32.HI R12, RZ, R3, R6 ;  /* 0x00000003ff0c0219 */ /* 0x000fe20000011606 */
[----:B------:R-:W-:-:S04]  /*10f0*/  IMAD R11, R11, R10, RZ ;  /* 0x0000000a0b0b7224 */ /* 0x000fc800078e02ff */
[----:B------:R-:W-:Y:S01]  /*1100*/  IMAD R6, R12, R10, RZ ;  /* 0x0000000a0c067224 */ /* 0x000fe200078e02ff */
[----:B------:R-:W-:-:S04]  /*1110*/  ISETP.GE.AND P1, PT, R5, R11, PT ;  /* 0x0000000b0500720c */ /* 0x000fc80003f26270 */
[----:B------:R-:W-:Y:S01]  /*1120*/  ISETP.GE.OR P1, PT, R16, R6, P1 ;  /* 0x000000061000720c */ /* 0x000fe20000f26670 */
[----:B------:R-:W-:-:S05]  /*1130*/  IMAD.HI.U32 R6, R5, R2, RZ ;  /* 0x0000000205067227 */ /* 0x000fca00078e00ff */
[----:B------:R-:W-:-:S04]  /*1140*/  SHF.R.U32.HI R6, RZ, R3, R6 ;  /* 0x00000003ff067219 */ /* 0x000fc80000011606 */
[----:B------:R-:W-:-:S03]  /*1150*/  SEL R6, R5, R6, !P0 ;  /* 0x0000000605067207 */ /* 0x000fc60004000000 */
[----:B------:R-:W-:Y:S01]  /*1160*/  @!P1 IMAD.HI.U32 R7, R16, R2, RZ ;  /* 0x0000000210079227 */ /* 0x000fe200078e00ff */
[----:B------:R-:W-:-:S04]  /*1170*/  IADD3 R2, PT, PT, -R6, RZ, RZ ;  /* 0x000000ff06027210 */ /* 0x000fc80007ffe1ff */
[----:B------:R-:W-:Y:S01]  /*1180*/  @!P1 SHF.R.U32.HI R3, RZ, R3, R7 ;  /* 0x00000003ff039219 */ /* 0x000fe20000011607 */
[----:B------:R-:W-:Y:S01]  /*1190*/  IMAD R2, R10, R2, R5 ;  /* 0x000000020a027224 */ /* 0x000fe200078e0205 */
[----:B------:R-:W-:Y:S02]  /*11a0*/  IADD3 R7, PT, PT, -R5, RZ, RZ ;  /* 0x000000ff05077210 */ /* 0x000fe40007ffe1ff */
[----:B------:R-:W-:-:S03]  /*11b0*/  @!P1 SEL R3, R16, R3, !P0 ;  /* 0x0000000310039207 */ /* 0x000fc60004000000 */
[----:B------:R-:W-:Y:S02]  /*11c0*/  IMAD R7, R4, R7, R14 ;  /* 0x0000000704077224 */ /* 0x000fe400078e020e */
[--C-:B------:R-:W-:Y:S02]  /*11d0*/  @!P1 IMAD.IADD R6, R6, 0x1, -R3.reuse ;  /* 0x0000000106069824 */ /* 0x100fe400078e0a03 */
[----:B------:R-:W-:Y:S01]  /*11e0*/  @!P1 IMAD R3, R2, R12, R3 ;  /* 0x0000000c02039224 */ /* 0x000fe200078e0203 */
[----:B------:R-:W-:Y:S01]  /*11f0*/  IADD3 R2, PT, PT, -R16, RZ, RZ ;  /* 0x000000ff10027210 */ /* 0x000fe20007ffe1ff */
[----:B------:R-:W-:Y:S02]  /*1200*/  @!P1 IMAD R5, R6, R10, R16 ;  /* 0x0000000a06059224 */ /* 0x000fe400078e0210 */
[----:B------:R-:W-:Y:S02]  /*1210*/  @!P1 IMAD.MOV.U32 R16, RZ, RZ, R3 ;  /* 0x000000ffff109224 */ /* 0x000fe400078e0003 */
[----:B------:R-:W-:-:S02]  /*1220*/  IMAD R2, R9, R2, R15 ;  /* 0x0000000209027224 */ /* 0x000fc400078e020f */
[----:B------:R-:W-:Y:S02]  /*1230*/  IMAD R14, R5, R4, R7 ;  /* 0x00000004050e7224 */ /* 0x000fe400078e0207 */
[----:B------:R-:W-:Y:S02]  /*1240*/  IMAD R15, R16, R9, R2 ;  /* 0x00000009100f7224 */ /* 0x000fe400078e0202 */
.L_x_15:
[----:B------:R-:W1:Y:S01]  /*1250*/  LDCU UR4, c[0x0][0xb30] ;  /* 0x00016600ff0477ac */ /* 0x000e620008000800 */
[----:B------:R-:W2:Y:S08]  /*1260*/  S2UR UR37, SR_CgaCtaId ;  /* 0x00000000002579c3 */ /* 0x000eb00000008800 */
[----:B------:R-:W3:Y:S01]  /*1270*/  LDC R40, c[0x0][0xb24] ;  /* 0x0002c900ff287b82 */ /* 0x000ee20000000800 */
[----:B-1----:R-:W-:-:S09]  /*1280*/  UISETP.NE.AND UP1, UPT, UR4, 0x1, UPT ;  /* 0x000000010400788c */ /* 0x002fd2000bf25270 */
[----:B--2---:R-:W-:Y:S05]  /*1290*/  BRA.U UP1, `(.L_x_16) ;  /* 0x0000000101407547 */ /* 0x004fea000b800000 */
[----:B------:R-:W1:Y:S08]  /*12a0*/  LDC.64 R4, c[0x0][0xb10] ;  /* 0x0002c400ff047b82 */ /* 0x000e700000000a00 */
[----:B------:R-:W2:Y:S08]  /*12b0*/  LDC.64 R2, c[0x0][0xb18] ;  /* 0x0002c600ff027b82 */ /* 0x000eb00000000a00 */
[----:B------:R-:W4:Y:S08]  /*12c0*/  LDC R6, c[0x0][0xb20] ;  /* 0x0002c800ff067b82 */ /* 0x000f300000000800 */
[----:B------:R-:W3:Y:S01]  /*12d0*/  LDC R7, c[0x0][0xb0c] ;  /* 0x0002c300ff077b82 */ /* 0x000ee20000000800 */
[----:B-1----:R-:W-:-:S05]  /*12e0*/  IMAD.HI.U32 R4, R15, R4, RZ ;  /* 0x000000040f047227 */ /* 0x002fca00078e00ff */
[----:B------:R-:W-:Y:S01]  /*12f0*/  SHF.R.U32.HI R4, RZ, R5, R4 ;  /* 0x00000005ff047219 */ /* 0x000fe20000011604 */
[----:B--2---:R-:W-:Y:S01]  /*1300*/  IMAD.HI.U32 R3, R14, R3, RZ ;  /* 0x000000030e037227 */ /* 0x004fe200078e00ff */
[----:B------:R-:W-:-:S04]  /*1310*/  ISETP.NE.AND P0, PT, R2, 0x1, PT ;  /* 0x000000010200780c */ /* 0x000fc80003f05270 */
[----:B----4-:R-:W-:-:S04]  /*1320*/  SHF.R.U32.HI R3, RZ, R6, R3 ;  /* 0x00000006ff037219 */ /* 0x010fc80000011603 */
[----:B------:R-:W-:Y:S02]  /*1330*/  SEL R3, R14, R3, !P0 ;  /* 0x000000030e037207 */ /* 0x000fe40004000000 */
[----:B---3--:R-:W-:-:S04]  /*1340*/  ISETP.NE.AND P1, PT, R7, 0x1, PT ;  /* 0x000000010700780c */ /* 0x008fc80003f25270 */
[----:B------:R-:W-:-:S05]  /*1350*/  SEL R4, R15, R4, !P1 ;  /* 0x000000040f047207 */ /* 0x000fca0004800000 */
[----:B------:R-:W-:Y:S02]  /*1360*/  IMAD.IADD R5, R3, 0x1, -R4 ;  /* 0x0000000103057824 */ /* 0x000fe400078e0a04 */
[----:B------:R-:W-:Y:S02]  /*1370*/  IMAD.IADD R3, R4, 0x1, -R3 ;  /* 0x0000000104037824 */ /* 0x000fe400078e0a03 */
[----:B------:R-:W-:Y:S02]  /*1380*/  IMAD R15, R5, R7, R15 ;  /* 0x00000007050f7224 */ /* 0x000fe400078e020f */
[----:B------:R-:W-:-:S07]  /*1390*/  IMAD R14, R3, R2, R14 ;  /* 0x00000002030e7224 */ /* 0x000fce00078e020e */
.L_x_16:
[----:B------:R-:W-:Y:S01]  /*13a0*/  BAR.SYNC.DEFER_BLOCKING 0x0 ;  /* 0x0000000000007b1d */ /* 0x000fe20000010000 */
[----:B------:R-:W-:Y:S01]  /*13b0*/  UISETP.NE.AND UP1, UPT, UR8, 0x2, UPT ;  /* 0x000000020800788c */ /* 0x000fe2000bf25270 */
[----:B------:R-:W-:Y:S02]  /*13c0*/  ISETP.NE.OR P5, PT, R0, 0x2, !P5 ;  /* 0x000000020000780c */ /* 0x000fe40006fa5670 */
[----:B------:R-:W-:-:S06]  /*13d0*/  LOP3.LUT R2, R101, 0x1f, RZ, 0xc0, !PT ;  /* 0x0000001f65027812 */ /* 0x000fcc00078ec0ff */
[----:B------:R-:W-:Y:S05]  /*13e0*/  BRA.U UP1, `(.L_x_17) ;  /* 0x00000011019c7547 */ /* 0x000fea000b800000 */
[----:B------:R-:W1:Y:S01]  /*13f0*/  LDCU UR13, c[0x0][0x38c] ;  /* 0x00007180ff0d77ac */ /* 0x000e620008000800 */
[----:B------:R-:W2:Y:S01]  /*1400*/  LDC R8, c[0x0][0x370] ;  /* 0x0000dc00ff087b82 */ /* 0x000ea20000000800 */
[----:B------:R-:W-:Y:S01]  /*1410*/  PLOP3.LUT P1, PT, PT, PT, UP2, 0x80, 0x8 ;  /* 0x000000000008781c */ /* 0x000fe20003f2f028 */
[----:B------:R-:W-:Y:S01]  /*1420*/  IMAD.MOV.U32 R17, RZ, RZ, 0x1 ;  /* 0x00000001ff117424 */ /* 0x000fe200078e00ff */
[----:B------:R-:W-:Y:S01]  /*1430*/  ISETP.EQ.OR P4, PT, R2, RZ, P5 ;  /* 0x000000ff0200720c */ /* 0x000fe20002f82670 */
[----:B------:R-:W-:Y:S01]  /*1440*/  IMAD.MOV.U32 R16, RZ, RZ, RZ ;  /* 0x000000ffff107224 */ /* 0x000fe200078e00ff */
[----:B------:R-:W-:Y:S02]  /*1450*/  PLOP3.LUT P1, PT, P1, PT, PT, 0x8, 0x80 ;  /* 0x000000000080781c */ /* 0x000fe40000f2e170 */
[----:B------:R-:W-:Y:S01]  /*1460*/  CS2R R12, SRZ ;  /* 0x00000000000c7805 */ /* 0x000fe2000001ff00 */
[----:B------:R-:W-:Y:S01]  /*1470*/  IMAD.MOV.U32 R11, RZ, RZ, 0x1 ;  /* 0x00000001ff0b7424 */ /* 0x000fe200078e00ff */
[----:B------:R-:W4:Y:S01]  /*1480*/  LDC R0, c[0x0][0x374] ;  /* 0x0000dd00ff007b82 */ /* 0x000f220000000800 */
[----:B------:R-:W2:Y:S01]  /*1490*/  LDCU.64 UR22, c[0x0][0x348] ;  /* 0x00006900ff1677ac */ /* 0x000ea20008000a00 */
[----:B------:R-:W-:Y:S01]  /*14a0*/  UMOV UR6, URZ ;  /* 0x000000ff00067c82 */ /* 0x000fe20008000000 */
[----:B-1----:R-:W-:-:S04]  /*14b0*/  UIADD3 UR5, UPT, UPT, UR13, 0x3f, URZ ;  /* 0x0000003f0d057890 */ /* 0x002fc8000fffe0ff */
[----:B------:R-:W-:-:S04]  /*14c0*/  USHF.R.S32.HI UR4, URZ, 0x1f, UR5 ;  /* 0x0000001fff047899 */ /* 0x000fc80008011405 */
[----:B------:R-:W-:-:S04]  /*14d0*/  ULEA.HI UR4, UR4, UR5, URZ, 0x6 ;  /* 0x0000000504047291 */ /* 0x000fc8000f8f30ff */
[----:B------:R-:W-:Y:S02]  /*14e0*/  USHF.R.S32.HI UR15, URZ, 0x6, UR4 ;  /* 0x00000006ff0f7899 */ /* 0x000fe40008011404 */
[----:B------:R-:W-:Y:S02]  /*14f0*/  UIADD3 UR4, UPT, UPT, UR13, -0x1, URZ ;  /* 0xffffffff0d047890 */ /* 0x000fe4000fffe0ff */
[----:B------:R-:W-:Y:S02]  /*1500*/  UISETP.LT.U32.AND UP0, UPT, UR15, 0x6, UPT ;  /* 0x000000060f00788c */ /* 0x000fe4000bf01070 */
[----:B------:R-:W-:Y:S02]  /*1510*/  UISETP.GE.U32.AND UP1, UPT, UR4, -0x7f, UPT ;  /* 0xffffff810400788c */ /* 0x000fe4000bf26070 */
[----:B------:R-:W-:Y:S02]  /*1520*/  USEL UR14, UR15, 0x6, UP0 ;  /* 0x000000060f0e7887 */ /* 0x000fe40008000000 */
[----:B------:R-:W-:-:S02]  /*1530*/  UIADD3 UR13, UPT, UPT, UR13, 0x7e, URZ ;  /* 0x0000007e0d0d7890 */ /* 0x000fc4000fffe0ff */
[----:B------:R-:W-:Y:S02]  /*1540*/  UIADD3 UR5, UPT, UPT, UR14, -0x1, URZ ;  /* 0xffffffff0e057890 */ /* 0x000fe4000fffe0ff */
[----:B------:R-:W-:-:S03]  /*1550*/  UIADD3 UR7, UPT, UPT, UR15, -UR14, URZ ;  /* 0x8000000e0f077290 */ /* 0x000fc6000fffe0ff */
[----:B------:R-:W-:-:S04]  /*1560*/  @UP1 UIADD3 UR5, UPT, UPT, UR14, URZ, URZ ;  /* 0x000000ff0e051290 */ /* 0x000fc8000fffe0ff */
[----:B--2---:R-:W-:-:S12]  /*1570*/  UIADD3 UR5, UPT, UPT, UR5, 0x1, URZ ;  /* 0x0000000105057890 */ /* 0x004fd8000fffe0ff */
.L_x_35:
[----:B------:R-:W-:Y:S01]  /*1580*/  UISETP.NE.AND UP0, UPT, UR37, URZ, UPT ;  /* 0x000000ff2500728c */ /* 0x000fe2000bf05270 */
[----:B------:R-:W1:Y:S08]  /*1590*/  S2UR UR37, SR_CgaCtaId ;  /* 0x00000000002579c3 */ /* 0x000e700000008800 */
[----:B------:R-:W-:Y:S05]  /*15a0*/  BRA.U UP0, `(.L_x_18) ;  /* 0x0000000100347547 */ /* 0x000fea000b800000 */
[----:B------:R-:W2:Y:S01]  /*15b0*/  S2R R2, SR_CgaCtaId ;  /* 0x0000000000027919 */ /* 0x000ea20000008800 */
[----:B------:R-:W-:-:S04]  /*15c0*/  MOV R3, 0x400 ;  /* 0x0000040000037802 */ /* 0x000fc80000000f00 */
[----:B--2---:R-:W-:Y:S02]  /*15d0*/  LEA R2, R2, R3, 0x18 ;  /* 0x0000000302027211 */ /* 0x004fe400078ec0ff */
[----:B------:R-:W-:-:S03]  /*15e0*/  SHF.L.U32 R3, R11, 0x1f, RZ ;  /* 0x0000001f0b037819 */ /* 0x000fc600000006ff */
[----:B------:R-:W-:-:S04]  /*15f0*/  IMAD R2, R12, 0x8, R2 ;  /* 0x000000080c027824 */ /* 0x000fc800078e0202 */
[----:B------:R-:W2:Y:S02]  /*1600*/  SYNCS.PHASECHK.TRANS64.TRYWAIT P0, [R2+URZ+0x120], R3 ;  /* 0x00012003020075a7 */ /* 0x000ea400080011ff */
[----:B--2---:R-:W-:Y:S05]  /*1610*/  @!P0 BRA `(.L_x_19) ;  /* 0x0000007400f48947 */ /* 0x004fea0003800000 */
.L_x_133:
[----:B------:R-:W-:Y:S01]  /*1620*/  VIADD R12, R12, 0x1 ;  /* 0x000000010c0c7836 */ /* 0x000fe20000000000 */
[----:B------:R2:W-:Y:S04]  /*1630*/  SYNCS.ARRIVE.TRANS64.A1T0 RZ, [R2+URZ+0x110], RZ ;  /* 0x000110ff02ff79a7 */ /* 0x0005e800081000ff */
[----:B------:R-:W-:-:S04]  /*1640*/  ISETP.NE.AND P0, PT, R12, 0x2, PT ;  /* 0x000000020c00780c */ /* 0x000fc80003f05270 */
[----:B------:R-:W-:Y:S02]  /*1650*/  SEL R12, R12, RZ, P0 ;  /* 0x000000ff0c0c7207 */ /* 0x000fe40000000000 */
[----:B--2---:R-:W-:-:S04]  /*1660*/  SEL R2, RZ, 0x1, P0 ;  /* 0x00000001ff027807 */ /* 0x004fc80000000000 */
[----:B------:R-:W-:-:S07]  /*1670*/  LOP3.LUT R11, R11, R2, RZ, 0x3c, !PT ;  /* 0x000000020b0b7212 */ /* 0x000fce00078e3cff */
.L_x_18:
[----:B------:R-:W-:Y:S01]  /*1680*/  UMOV UR4, 0x400 ;  /* 0x0000040000047882 */ /* 0x000fe20000000000 */
[----:B------:R-:W-:Y:S01]  /*1690*/  SHF.L.U32 R2, R17, 0x1f, RZ ;  /* 0x0000001f11027819 */ /* 0x000fe200000006ff */
[----:B-1----:R-:W-:Y:S01]  /*16a0*/  ULEA UR4, UR37, UR4, 0x18 ;  /* 0x0000000425047291 */ /* 0x002fe2000f8ec0ff */
[----:B------:R-:W-:Y:S01]  /*16b0*/  R2UR UR35, R15 ;  /* 0x000000000f2372ca */ /* 0x000fe200000e0000 */
[----:B------:R-:W-:Y:S01]  /*16c0*/  UISETP.GE.U32.AND UP0, UPT, UR13, 0x7f, UPT ;  /* 0x0000007f0d00788c */ /* 0x000fe2000bf06070 */
[----:B------:R-:W-:Y:S01]  /*16d0*/  R2UR UR11, R14 ;  /* 0x000000000e0b72ca */ /* 0x000fe200000e0000 */
[----:B------:R-:W-:Y:S01]  /*16e0*/  ULEA UR8, UR6, UR4, 0x3 ;  /* 0x0000000406087291 */ /* 0x000fe2000f8e18ff */
[----:B------:R-:W-:-:S08]  /*16f0*/  UMOV UR24, URZ ;  /* 0x000000ff00187c82 */ /* 0x000fd00008000000 */
[----:B------:R1:W2:Y:S01]  /*1700*/  SYNCS.PHASECHK.TRANS64.TRYWAIT P0, [UR8+0x30], R2 ;  /* 0x00003002ff0075a7 */ /* 0x0002a20008001108 */
[----:B------:R-:W-:Y:S02]  /*1710*/  USHF.L.U32 UR35, UR35, 0x7, URZ ;  /* 0x0000000723237899 */ /* 0x000fe400080006ff */
[----:B------:R-:W-:Y:S01]  /*1720*/  USHF.L.U32 UR11, UR11, 0x7, URZ ;  /* 0x000000070b0b7899 */ /* 0x000fe200080006ff */
[----:B------:R-:W-:Y:S11]  /*1730*/  BRA.U !UP0, `(.L_x_20) ;  /* 0x0000000108a47547 */ /* 0x000ff6000b800000 */
[----:B------:R-:W-:Y:S01]  /*1740*/  UMOV UR16, URZ ;  /* 0x000000ff00107c82 */ /* 0x000fe20008000000 */
[----:B------:R-:W-:-:S05]  /*1750*/  UMOV UR17, UR6 ;  /* 0x0000000600117c82 */ /* 0x000fca0008000000 */
.L_x_25:
[----:B-1----:R-:W-:Y:S01]  /*1760*/  ULEA UR33, UR17, UR4, 0x3 ;  /* 0x0000000411217291 */ /* 0x002fe2000f8e18ff */
[----:B--2---:R-:W-:Y:S01]  /*1770*/  @!P5 MOV R3, 0x8000 ;  /* 0x000080000003d802 */ /* 0x004fe20000000f00 */
[----:B--2---:R-:W-:Y:S10]  /*1780*/  @P0 BRA `(.L_x_21) ;  /* 0x00000000000c0947 */ /* 0x004ff40003800000 */
[----:B------:R-:W-:-:S04]  /*1790*/  SHF.L.U32 R4, R17, 0x1f, RZ ;  /* 0x0000001f11047819 */ /* 0x000fc800000006ff */
[----:B------:R-:W2:Y:S02]  /*17a0*/  SYNCS.PHASECHK.TRANS64.TRYWAIT P0, [UR33+0x30], R4 ;  /* 0x00003004ff0075a7 */ /* 0x000ea40008001121 */
[----:B--2---:R-:W-:Y:S05]  /*17b0*/  @!P0 BRA `(.L_x_22) ;  /* 0x0000007400a08947 */ /* 0x004fea0003800000 */
.L_x_21:
[----:B------:R2:W-:Y:S01]  /*17c0*/  @!P5 SYNCS.ARRIVE.TRANS64 RZ, [UR33], R3 ;  /* 0x00000003ffffd9a7 */ /* 0x0005e20008000021 */
[----:B------:R-:W-:Y:S04]  /*17d0*/  BSSY.RECONVERGENT B0, `(.L_x_23) ;  /* 0x0000003000007945 */ /* 0x000fe80003800200 */
[----:B------:R-:W-:Y:S05]  /*17e0*/  @P4 BRA `(.L_x_24) ;  /* 0x0000000000044947 */ /* 0x000fea0003800000 */
[----:B------:R-:W-:Y:S05]  /*17f0*/  BPT.TRAP 0x1 ;  /* 0x000000040000795c */ /* 0x000fea0000300000 */
.L_x_24:
[----:B------:R-:W-:Y:S05]  /*1800*/  BSYNC.RECONVERGENT B0 ;  /* 0x0000000000007941 */ /* 0x000fea0003800200 */
.L_x_23:
[----:B------:R-:W-:Y:S02]  /*1810*/  UIADD3 UR6, UPT, UPT, UR17, 0x1, URZ ;  /* 0x0000000111067890 */ /* 0x000fe4000fffe0ff */
[----:B------:R-:W-:Y:S02]  /*1820*/  UIADD3 UR26, UP1, UPT, UR22, 0x80, URZ ;  /* 0x00000080161a7890 */ /* 0x000fe4000ff3e0ff */
[----:B------:R-:W-:Y:S02]  /*1830*/  UISETP.NE.AND UP0, UPT, UR6, 0x6, UPT ;  /* 0x000000060600788c */ /* 0x000fe4000bf05270 */
[----:B------:R-:W-:Y:S02]  /*1840*/  USHF.L.U32 UR34, UR16, 0x6, URZ ;  /* 0x0000000610227899 */ /* 0x000fe400080006ff */
[----:B------:R-:W-:Y:S02]  /*1850*/  USEL UR9, URZ, 0x1, UP0 ;  /* 0x00000001ff097887 */ /* 0x000fe40008000000 */
[----:B------:R-:W-:-:S02]  /*1860*/  USEL UR6, UR6, URZ, UP0 ;  /* 0x000000ff06067287 */ /* 0x000fc40008000000 */
[----:B------:R-:W-:Y:S02]  /*1870*/  UIADD3 UR20, UP0, UPT, UR22, 0x180, URZ ;  /* 0x0000018016147890 */ /* 0x000fe4000ff1e0ff */
[----:B------:R-:W-:Y:S01]  /*1880*/  ULEA UR8, UR6, UR4, 0x3 ;  /* 0x0000000406087291 */ /* 0x000fe2000f8e18ff */
[----:B------:R-:W-:Y:S01]  /*1890*/  LOP3.LUT R17, R17, UR9, RZ, 0x3c, !PT ;  /* 0x0000000911117c12 */ /* 0x000fe2000f8e3cff */
[----:B------:R-:W-:Y:S02]  /*18a0*/  UIADD3.X UR27, UPT, UPT, URZ, UR23, URZ, UP1, !UPT ;  /* 0x00000017ff1b7290 */ /* 0x000fe40008ffe4ff */
[----:B------:R-:W-:Y:S01]  /*18b0*/  UIADD3.X UR21, UPT, UPT, URZ, UR23, URZ, UP0, !UPT ;  /* 0x00000017ff157290 */ /* 0x000fe200087fe4ff */
[----:B-1----:R-:W-:Y:S01]  /*18c0*/  SHF.L.U32 R2, R17, 0x1f, RZ ;  /* 0x0000001f11027819 */ /* 0x002fe200000006ff */
[----:B------:R-:W-:Y:S01]  /*18d0*/  UMOV UR18, 0x0 ;  /* 0x0000000000127882 */ /* 0x000fe20000000000 */
[----:B------:R-:W-:Y:S01]  /*18e0*/  UMOV UR19, 0x10000000 ;  /* 0x1000000000137882 */ /* 0x000fe20000000000 */
[----:B------:R-:W-:Y:S01]  /*18f0*/  UMOV UR12, UR36 ;  /* 0x00000024000c7c82 */ /* 0x000fe20008000000 */
[----:B------:R1:W1:Y:S01]  /*1900*/  SYNCS.PHASECHK.TRANS64.TRYWAIT P0, [UR8+0x30], R2 ;  /* 0x00003002ff0075a7 */ /* 0x0002620008001108 */
[----:B------:R-:W-:Y:S01]  /*1910*/  ULEA UR8, UR17, UR4, 0xe ;  /* 0x0000000411087291 */ /* 0x000fe2000f8e70ff */
[----:B------:R-:W-:Y:S01]  /*1920*/  UMOV UR9, UR33 ;  /* 0x0000002100097c82 */ /* 0x000fe20008000000 */
[----:B------:R-:W-:-:S02]  /*1930*/  UMOV UR10, UR34 ;  /* 0x00000022000a7c82 */ /* 0x000fc40008000000 */
[----:B------:R-:W-:Y:S02]  /*1940*/  UIADD3 UR32, UPT, UPT, UR8, 0x8400, URZ ;  /* 0x0000840008207890 */ /* 0x000fe4000fffe0ff */
[----:B------:R-:W-:Y:S02]  /*1950*/  UIADD3 UR8, UPT, UPT, UR8, 0x20400, URZ ;  /* 0x0002040008087890 */ /* 0x000fe4000fffe0ff */
[----:B------:R-:W-:Y:S01]  /*1960*/  UIADD3 UR16, UPT, UPT, UR16, 0x1, URZ ;  /* 0x0000000110107890 */ /* 0x000fe2000fffe0ff */
[----:B------:R-:W-:Y:S01]  /*1970*/  UMOV UR24, UR5 ;  /* 0x0000000500187c82 */ /* 0x000fe20008000000 */
[----:B------:R-:W-:Y:S02]  /*1980*/  UMOV UR17, UR6 ;  /* 0x0000000600117c82 */ /* 0x000fe40008000000 */
[----:B------:R-:W-:Y:S01]  /*1990*/  UISETP.NE.AND UP0, UPT, UR16, UR5, UPT ;  /* 0x000000051000728c */ /* 0x000fe2000bf05270 */
[----:B------:R1:W-:Y:S02]  /*19a0*/  UTMALDG.3D [UR32], [UR26], desc[UR18] ;  /* 0x000012201a0075b4 */ /* 0x0003e40008011000 */
[----:B------:R1:W-:Y:S06]  /*19b0*/  UTMALDG.3D [UR8], [UR20], desc[UR18] ;  /* 0x00001208140075b4 */ /* 0x0003ec0008011000 */
[----:B------:R-:W-:Y:S05]  /*19c0*/  BRA.U UP0, `(.L_x_25) ;  /* 0xfffffffd00647547 */ /* 0x000fea000b83ffff */
.L_x_20:
[----:B-1----:R-:W-:Y:S01]  /*19d0*/  ULEA UR8, UR6, UR4, 0x3 ;  /* 0x0000000406087291 */ /* 0x002fe2000f8e18ff */
[----:B------:R-:W-:Y:S01]  /*19e0*/  SHF.L.U32 R2, R17, 0x1f, RZ ;  /* 0x0000001f11027819 */ /* 0x000fe200000006ff */
[----:B------:R-:W-:Y:S01]  /*19f0*/  @!P1 SYNCS.ARRIVE.TRANS64.A1T0 RZ, [UR4+0xa8], RZ ;  /* 0x0000a8ffffff99a7 */ /* 0x000fe20008100004 */
[----:B------:R-:W-:-:S06]  /*1a00*/  UISETP.GT.AND UP0, UPT, UR15, UR14, UPT ;  /* 0x0000000e0f00728c */ /* 0x000fcc000bf04270 */
[----:B--2---:R1:W2:Y:S03]  /*1a10*/  SYNCS.PHASECHK.TRANS64.TRYWAIT P0, [UR8+0x30], R2 ;  /* 0x00003002ff0075a7 */ /* 0x0042a60008001108 */
[----:B------:R-:W-:Y:S05]  /*1a20*/  BRA.U !UP0, `(.L_x_26) ;  /* 0x0000000108a87547 */ /* 0x000fea000b800000 */
[----:B------:R-:W-:Y:S01]  /*1a30*/  UIADD3 UR21, UPT, UPT, UR7, UR24, URZ ;  /* 0x0000001807157290 */ /* 0x000fe2000fffe0ff */
[----:B------:R-:W-:-:S11]  /*1a40*/  UMOV UR25, UR6 ;  /* 0x0000000600197c82 */ /* 0x000fd60008000000 */
.L_x_31:
[----:B-1----:R-:W-:Y:S01]  /*1a50*/  ULEA UR17, UR25, UR4, 0x3 ;  /* 0x0000000419117291 */ /* 0x002fe2000f8e18ff */
[----:B--2---:R-:W-:Y:S01]  /*1a60*/  @!P5 MOV R3, 0x8000 ;  /* 0x000080000003d802 */ /* 0x004fe20000000f00 */
[----:B--2---:R-:W-:Y:S10]  /*1a70*/  @P0 BRA `(.L_x_27) ;  /* 0x00000000000c0947 */ /* 0x004ff40003800000 */
[----:B------:R-:W-:-:S04]  /*1a80*/  SHF.L.U32 R4, R17, 0x1f, RZ ;  /* 0x0000001f11047819 */ /* 0x000fc800000006ff */
[----:B------:R-:W2:Y:S02]  /*1a90*/  SYNCS.PHASECHK.TRANS64.TRYWAIT P0, [UR17+0x30], R4 ;  /* 0x00003004ff0075a7 */ /* 0x000ea40008001111 */
[----:B--2---:R-:W-:Y:S05]  /*1aa0*/  @!P0 BRA `(.L_x_28) ;  /* 0x0000007000fc8947 */ /* 0x004fea0003800000 */
.L_x_27:
[----:B------:R2:W-:Y:S01]  /*1ab0*/  @!P5 SYNCS.ARRIVE.TRANS64 RZ, [UR17], R3 ;  /* 0x00000003ffffd9a7 */ /* 0x0005e20008000011 */
[----:B------:R-:W-:Y:S04]  /*1ac0*/  BSSY.RECONVERGENT B0, `(.L_x_29) ;  /* 0x0000003000007945 */ /* 0x000fe80003800200 */
[----:B------:R-:W-:Y:S05]  /*1ad0*/  @P4 BRA `(.L_x_30) ;  /* 0x0000000000044947 */ /* 0x000fea0003800000 */
[----:B------:R-:W-:Y:S05]  /*1ae0*/  BPT.TRAP 0x1 ;  /* 0x000000040000795c */ /* 0x000fea0000300000 */
.L_x_30:
[----:B------:R-:W-:Y:S05]  /*1af0*/  BSYNC.RECONVERGENT B0 ;  /* 0x0000000000007941 */ /* 0x000fea0003800200 */
.L_x_29:
        /* <DEDUP_REMOVED lines=20> */
[----:B------:R-:W-:Y:S01]  /*1c40*/  UIADD3 UR8, UPT, UPT, UR8, 0x20400, URZ ;  /* 0x0002040008087890 */ /* 0x000fe2000fffe0ff */
[----:B------:R-:W-:Y:S01]  /*1c50*/  UMOV UR9, UR17 ;  /* 0x0000001100097c82 */ /* 0x000fe20008000000 */
[----:B------:R-:W-:Y:S01]  /*1c60*/  UMOV UR10, UR18 ;  /* 0x00000012000a7c82 */ /* 0x000fe20008000000 */
[----:B------:R-:W-:Y:S01]  /*1c70*/  UIADD3 UR24, UPT, UPT, UR24, 0x1, URZ ;  /* 0x0000000118187890 */ /* 0x000fe2000fffe0ff */
[----:B------:R-:W-:-:S03]  /*1c80*/  UMOV UR25, UR6 ;  /* 0x0000000600197c82 */ /* 0x000fc60008000000 */
[----:B------:R1:W-:Y:S01]  /*1c90*/  UTMALDG.3D [UR16], [UR30], desc[UR26] ;  /* 0x00001a101e0075b4 */ /* 0x0003e20008011000 */
[----:B------:R-:W-:Y:S01]  /*1ca0*/  UISETP.NE.AND UP0, UPT, UR24, UR21, UPT ;  /* 0x000000151800728c */ /* 0x000fe2000bf05270 */
[----:B------:R1:W-:Y:S08]  /*1cb0*/  UTMALDG.3D [UR8], [UR28], desc[UR26] ;  /* 0x00001a081c0075b4 */ /* 0x0003f00008011000 */
[----:B------:R-:W-:Y:S05]  /*1cc0*/  BRA.U UP0, `(.L_x_31) ;  /* 0xfffffffd00607547 */ /* 0x000fea000b83ffff */
.L_x_26:
[C---:B-1----:R-:W-:Y:S01]  /*1cd0*/  LEA R2, R16.reuse, UR4, 0x3 ;  /* 0x0000000410027c11 */ /* 0x042fe2000f8e18ff */
[----:B------:R-:W-:Y:S01]  /*1ce0*/  NOP ;  /* 0x0000000000007918 */ /* 0x000fe20000000000 */
[----:B--2---:R-:W-:Y:S02]  /*1cf0*/  SHF.L.U32 R3, R13, 0x1f, RZ ;  /* 0x0000001f0d037819 */ /* 0x004fe400000006ff */
[----:B------:R-:W-:Y:S02]  /*1d00*/  LEA R4, R16, UR4, 0x4 ;  /* 0x0000000410047c11 */ /* 0x000fe4000f8e20ff */
[----:B------:R-:W1:Y:S02]  /*1d10*/  SYNCS.PHASECHK.TRANS64.TRYWAIT P0, [R2+URZ+0xb0], R3 ;  /* 0x0000b003020075a7 */ /* 0x000e6400080011ff */
[----:B-1----:R-:W-:Y:S05]  /*1d20*/  @!P0 BRA `(.L_x_32) ;  /* 0x0000007000748947 */ /* 0x002fea0003800000 */
.L_x_136:
[----:B------:R-:W2:Y:S01]  /*1d30*/  LDS.128 R4, [R4+0x140] ;  /* 0x0001400004047984 */ /* 0x000ea20000000c00 */
[----:B---3--:R-:W-:Y:S01]  /*1d40*/  ISETP.GE.AND P0, PT, R40, 0x1, PT ;  /* 0x000000012800780c */ /* 0x008fe20003f06270 */
[----:B-1----:R-:W-:Y:S01]  /*1d50*/  VIADD R2, R2, 0xc0 ;  /* 0x000000c002027836 */ /* 0x002fe20000000000 */
[----:B------:R-:W-:Y:S01]  /*1d60*/  @!PT LDS RZ, [RZ] ;  /* 0x00000000fffff984 */ /* 0x000fe20000000800 */
[----:B------:R-:W-:Y:S01]  /*1d70*/  @!PT LDS RZ, [RZ] ;  /* 0x00000000fffff984 */ /* 0x000fe20000000800 */
[----:B------:R-:W-:Y:S01]  /*1d80*/  @!PT LDS RZ, [RZ] ;  /* 0x00000000fffff984 */ /* 0x000fe20000000800 */
[----:B------:R-:W-:Y:S01]  /*1d90*/  @!PT LDS RZ, [RZ] ;  /* 0x00000000fffff984 */ /* 0x000fe20000000800 */
[----:B------:R1:W-:Y:S06]  /*1da0*/  MEMBAR.ALL.CTA ;  /* 0x0000000000007992 */ /* 0x0003ec0000008000 */
[----:B-1----:R-:W1:Y:S01]  /*1db0*/  FENCE.VIEW.ASYNC.S ;  /* 0x00000000000073c6 */ /* 0x002e620000000000 */
[----:B------:R-:W-:-:S04]  /*1dc0*/  PRMT R2, RZ, 0x654, R2 ;  /* 0x00000654ff027816 */ /* 0x000fc80000000002 */
[----:B-1----:R1:W-:Y:S01]  /*1dd0*/  SYNCS.ARRIVE.TRANS64.RED.A1T0 RZ, [R2+URZ], RZ ;  /* 0x000000ff02ff79a7 */ /* 0x0023e200081004ff */
[----:B--2---:R-:W-:-:S13]  /*1de0*/  LOP3.LUT P2, RZ, R6, 0x1, RZ, 0xc0, !PT ;  /* 0x0000000106ff7812 */ /* 0x004fda000784c0ff */
[----:B------:R-:W-:Y:S01]  /*1df0*/  @P2 SHF.R.U32.HI R3, RZ, 0x10, R5 ;  /* 0x00000010ff032819 */ /* 0x000fe20000011605 */
[----:B------:R-:W-:Y:S01]  /*1e00*/  VOTEU.ANY UP0, P2 ;  /* 0x0000000000ff7886 */ /* 0x000fe20001000100 */
[----:B------:R-:W-:Y:S02]  /*1e10*/  @P2 MOV R10, R4 ;  /* 0x00000004000a2202 */ /* 0x000fe40000000f00 */
[----:B------:R-:W-:Y:S02]  /*1e20*/  @P2 R2UR.BROADCAST UR8, R3 ;  /* 0x00000000030822ca */ /* 0x000fe400008e0000 */
[----:B------:R-:W-:-:S11]  /*1e30*/  @P2 LOP3.LUT R9, R5, 0xffff, RZ, 0xc0, !PT ;  /* 0x0000ffff05092812 */ /* 0x000fd600078ec0ff */
[----:B------:R-:W-:Y:S01]  /*1e40*/  @UP0 UMOV UR36, UR8 ;  /* 0x0000000800240c82 */ /* 0x000fe20008000000 */
[----:B-1----:R-:W-:Y:S05]  /*1e50*/  @!P0 BRA `(.L_x_33) ;  /* 0x0000000000b88947 */ /* 0x002fea0003800000 */
[----:B------:R-:W4:Y:S01]  /*1e60*/  LDC.64 R4, c[0x0][0xb18] ;  /* 0x0002c600ff047b82 */ /* 0x000f220000000a00 */
[----:B------:R-:W-:-:S07]  /*1e70*/  ISETP.NE.AND P3, PT, R40, 0x1, PT ;  /* 0x000000012800780c */ /* 0x000fce0003f65270 */
[----:B------:R-:W1:Y:S08]  /*1e80*/  LDC.64 R6, c[0x0][0xb10] ;  /* 0x0002c400ff067b82 */ /* 0x000e700000000a00 */
[----:B------:R-:W2:Y:S08]  /*1e90*/  LDC R14, c[0x0][0xb20] ;  /* 0x0002c800ff0e7b82 */ /* 0x000eb00000000800 */
[----:B------:R-:W3:Y:S01]  /*1ea0*/  LDC R15, c[0x0][0xb0c] ;  /* 0x0002c300ff0f7b82 */ /* 0x000ee20000000800 */
[----:B----4-:R-:W-:Y:S01]  /*1eb0*/  IMAD.HI.U32 R19, R0, R5, RZ ;  /* 0x0000000500137227 */ /* 0x010fe200078e00ff */
[----:B------:R-:W-:-:S03]  /*1ec0*/  ISETP.NE.AND P0, PT, R4, 0x1, PT ;  /* 0x000000010400780c */ /* 0x000fc60003f05270 */
[----:B------:R-:W-:-:S03]  /*1ed0*/  IMAD.HI.U32 R5, R9, R5, RZ ;  /* 0x0000000509057227 */ /* 0x000fc600078e00ff */
[----:B------:R-:W4:Y:S01]  /*1ee0*/  LDC.64 R2, c[0x0][0xb28] ;  /* 0x0002ca00ff027b82 */ /* 0x000f220000000a00 */
[----:B-1----:R-:W-:-:S04]  /*1ef0*/  IMAD.HI.U32 R20, R8, R6, RZ ;  /* 0x0000000608147227 */ /* 0x002fc800078e00ff */
[----:B------:R-:W-:Y:S01]  /*1f00*/  IMAD.HI.U32 R21, R10, R6, RZ ;  /* 0x000000060a157227 */ /* 0x000fe200078e00ff */
[----:B------:R-:W-:Y:S02]  /*1f10*/  SHF.R.U32.HI R20, RZ, R7, R20 ;  /* 0x00000007ff147219 */ /* 0x000fe40000011614 */
[-C--:B--2---:R-:W-:Y:S02]  /*1f20*/  SHF.R.U32.HI R19, RZ, R14.reuse, R19 ;  /* 0x0000000eff137219 */ /* 0x084fe40000011613 */
[----:B------:R-:W-:Y:S02]  /*1f30*/  SHF.R.U32.HI R5, RZ, R14, R5 ;  /* 0x0000000eff057219 */ /* 0x000fe40000011605 */
[----:B------:R-:W-:Y:S02]  /*1f40*/  SEL R19, R0, R19, !P0 ;  /* 0x0000001300137207 */ /* 0x000fe40004000000 */
[----:B------:R-:W-:Y:S02]  /*1f50*/  SHF.R.U32.HI R21, RZ, R7, R21 ;  /* 0x00000007ff157219 */ /* 0x000fe40000011615 */
[----:B---3--:R-:W-:-:S02]  /*1f60*/  ISETP.NE.AND P1, PT, R15, 0x1, PT ;  /* 0x000000010f00780c */ /* 0x008fc40003f25270 */
[----:B------:R-:W-:Y:S02]  /*1f70*/  SEL R5, R9, R5, !P0 ;  /* 0x0000000509057207 */ /* 0x000fe40004000000 */
[----:B------:R-:W-:Y:S02]  /*1f80*/  SEL R20, R8, R20, !P1 ;  /* 0x0000001408147207 */ /* 0x000fe40004800000 */
[----:B------:R-:W-:Y:S01]  /*1f90*/  SEL R21, R10, R21, !P1 ;  /* 0x000000150a157207 */ /* 0x000fe20004800000 */
[----:B----4-:R-:W-:-:S04]  /*1fa0*/  IMAD.HI.U32 R18, R19, R2, RZ ;  /* 0x0000000213127227 */ /* 0x010fc800078e00ff */
        /* <DEDUP_REMOVED lines=10> */
[----:B------:R-:W-:-:S04]  /*2050*/  @!P0 IMAD.HI.U32 R7, R21, R2, RZ ;  /* 0x0000000215078227 */ /* 0x000fc800078e00ff */
[----:B------:R-:W-:Y:S01]  /*2060*/  IMAD.MOV R2, RZ, RZ, -R6 ;  /* 0x000000ffff027224 */ /* 0x000fe200078e0a06 */
[----:B------:R-:W-:Y:S02]  /*2070*/  @!P0 SHF.R.U32.HI R3, RZ, R3, R7 ;  /* 0x00000003ff038219 */ /* 0x000fe40000011607 */
[----:B------:R-:W-:Y:S01]  /*2080*/  IADD3 R7, PT, PT, -R5, RZ, RZ ;  /* 0x000000ff05077210 */ /* 0x000fe20007ffe1ff */
[----:B------:R-:W-:Y:S01]  /*2090*/  IMAD R2, R40, R2, R5 ;  /* 0x0000000228027224 */ /* 0x000fe200078e0205 */
        /* <DEDUP_REMOVED lines=10> */
.L_x_33:
[----:B------:R-:W1:Y:S02]  /*2140*/  LDCU UR8, c[0x0][0xb30] ;  /* 0x00016600ff0877ac */ /* 0x000e640008000800 */
[----:B-1----:R-:W-:-:S09]  /*2150*/  UISETP.NE.AND UP0, UPT, UR8, 0x1, UPT ;  /* 0x000000010800788c */ /* 0x002fd2000bf05270 */
[----:B------:R-:W-:Y:S05]  /*2160*/  BRA.U UP0, `(.L_x_34) ;  /* 0x0000000100407547 */ /* 0x000fea000b800000 */
[----:B------:R-:W1:Y:S08]  /*2170*/  LDC.64 R4, c[0x0][0xb10] ;  /* 0x0002c400ff047b82 */ /* 0x000e700000000a00 */
[----:B------:R-:W2:Y:S08]  /*2180*/  LDC.64 R2, c[0x0][0xb18] ;  /* 0x0002c600ff027b82 */ /* 0x000eb00000000a00 */
[----:B------:R-:W3:Y:S08]  /*2190*/  LDC R6, c[0x0][0xb20] ;  /* 0x0002c800ff067b82 */ /* 0x000ef00000000800 */
[----:B------:R-:W4:Y:S01]  /*21a0*/  LDC R7, c[0x0][0xb0c] ;  /* 0x0002c300ff077b82 */ /* 0x000f220000000800 */
[----:B-1----:R-:W-:-:S05]  /*21b0*/  IMAD.HI.U32 R4, R10, R4, RZ ;  /* 0x000000040a047227 */ /* 0x002fca00078e00ff */
[----:B------:R-:W-:Y:S01]  /*21c0*/  SHF.R.U32.HI R4, RZ, R5, R4 ;  /* 0x00000005ff047219 */ /* 0x000fe20000011604 */
[----:B--2---:R-:W-:Y:S01]  /*21d0*/  IMAD.HI.U32 R3, R9, R3, RZ ;  /* 0x0000000309037227 */ /* 0x004fe200078e00ff */
[----:B------:R-:W-:-:S04]  /*21e0*/  ISETP.NE.AND P0, PT, R2, 0x1, PT ;  /* 0x000000010200780c */ /* 0x000fc80003f05270 */
[----:B---3--:R-:W-:-:S04]  /*21f0*/  SHF.R.U32.HI R3, RZ, R6, R3 ;  /* 0x00000006ff037219 */ /* 0x008fc80000011603 */
[----:B------:R-:W-:Y:S02]  /*2200*/  SEL R3, R9, R3, !P0 ;  /* 0x0000000309037207 */ /* 0x000fe40004000000 */
[----:B----4-:R-:W-:-:S04]  /*2210*/  ISETP.NE.AND P1, PT, R7, 0x1, PT ;  /* 0x000000010700780c */ /* 0x010fc80003f25270 */
[----:B------:R-:W-:-:S05]  /*2220*/  SEL R4, R10, R4, !P1 ;  /* 0x000000040a047207 */ /* 0x000fca0004800000 */
[----:B------:R-:W-:Y:S02]  /*2230*/  IMAD.IADD R5, R3, 0x1, -R4 ;  /* 0x0000000103057824 */ /* 0x000fe400078e0a04 */
[----:B------:R-:W-:Y:S02]  /*2240*/  IMAD.IADD R3, R4, 0x1, -R3 ;  /* 0x0000000104037824 */ /* 0x000fe400078e0a03 */
[----:B------:R-:W-:Y:S02]  /*2250*/  IMAD R10, R5, R7, R10 ;  /* 0x00000007050a7224 */ /* 0x000fe400078e020a */
[----:B------:R-:W-:-:S07]  /*2260*/  IMAD R9, R3, R2, R9 ;  /* 0x0000000203097224 */ /* 0x000fce00078e0209 */
.L_x_34:
[----:B------:R-:W-:Y:S01]  /*2270*/  VIADD R16, R16, 0x1 ;  /* 0x0000000110107836 */ /* 0x000fe20000000000 */
[----:B------:R-:W-:Y:S01]  /*2280*/  PLOP3.LUT P1, PT, PT, PT, PT, 0x80, 0x8 ;  /* 0x000000000008781c */ /* 0x000fe20003f2f070 */
[----:B------:R-:W-:Y:S02]  /*2290*/  IMAD.IADD R15, R10, 0x1, R87 ;  /* 0x000000010a0f7824 */ /* 0x000fe400078e0257 */
[----:B------:R-:W-:Y:S01]  /*22a0*/  IMAD.IADD R14, R9, 0x1, R86 ;  /* 0x00000001090e7824 */ /* 0x000fe200078e0256 */
[----:B------:R-:W-:-:S04]  /*22b0*/  ISETP.NE.AND P0, PT, R16, 0x2, PT ;  /* 0x000000021000780c */ /* 0x000fc80003f05270 */
[----:B------:R-:W-:Y:S02]  /*22c0*/  SEL R2, RZ, 0x1, P0 ;  /* 0x00000001ff027807 */ /* 0x000fe40000000000 */
[----:B------:R-:W-:Y:S02]  /*22d0*/  SEL R16, R16, RZ, P0 ;  /* 0x000000ff10107207 */ /* 0x000fe40000000000 */
[----:B------:R-:W-:Y:S01]  /*22e0*/  LOP3.LUT R13, R13, R2, RZ, 0x3c, !PT ;  /* 0x000000020d0d7212 */ /* 0x000fe200078e3cff */
[----:B------:R-:W-:Y:S06]  /*22f0*/  @P2 BRA `(.L_x_35) ;  /* 0xfffffff000a02947 */ /* 0x000fec000383ffff */
[----:B------:R-:W-:Y:S01]  /*2300*/  UIADD3 UR4, UPT, UPT, UR4, 0x30, URZ ;  /* 0x0000003004047890 */ /* 0x000fe2000fffe0ff */
[----:B------:R-:W-:-:S03]  /*2310*/  SHF.L.U32 R2, R17, 0x1f, RZ ;  /* 0x0000001f11027819 */ /* 0x000fc600000006ff */
[----:B------:R-:W-:-:S09]  /*2320*/  ULEA UR5, UR6, UR4, 0x3 ;  /* 0x0000000406057291 */ /* 0x000fd2000f8e18ff */
[----:B------:R-:W1:Y:S02]  /*2330*/  SYNCS.PHASECHK.TRANS64.TRYWAIT P0, [UR5], R2 ;  /* 0x00000002ff0075a7 */ /* 0x000e640008001105 */
[----:B-1----:R-:W-:Y:S05]  /*2340*/  @!P0 BRA `(.L_x_36) ;  /* 0x0000006c00008947 */ /* 0x002fea0003800000 */
.L_x_138:
[----:B------:R-:W-:-:S04]  /*2350*/  UIADD3 UR6, UPT, UPT, UR6, 0x1, URZ ;  /* 0x0000000106067890 */ /* 0x000fc8000fffe0ff */
[----:B------:R-:W-:-:S04]  /*2360*/  UISETP.NE.AND UP0, UPT, UR6, 0x6, UPT ;  /* 0x000000060600788c */ /* 0x000fc8000bf05270 */
[----:B------:R-:W-:Y:S02]  /*2370*/  USEL UR7, URZ, 0x1, UP0 ;  /* 0x00000001ff077887 */ /* 0x000fe40008000000 */
[----:B------:R-:W-:-:S04]  /*2380*/  USEL UR6, UR6, URZ, UP0 ;  /* 0x000000ff06067287 */ /* 0x000fc80008000000 */
[----:B------:R-:W-:Y:S01]  /*2390*/  ULEA UR5, UR6, UR4, 0x3 ;  /* 0x0000000406057291 */ /* 0x000fe2000f8e18ff */
[----:B-1----:R-:W-:-:S04]  /*23a0*/  LOP3.LUT R2, R17, UR7, RZ, 0x3c, !PT ;  /* 0x0000000711027c12 */ /* 0x002fc8000f8e3cff */
[----:B------:R-:W-:-:S04]  /*23b0*/  SHF.L.U32 R3, R2, 0x1f, RZ ;  /* 0x0000001f02037819 */ /* 0x000fc800000006ff */
[----:B------:R-:W1:Y:S02]  /*23c0*/  SYNCS.PHASECHK.TRANS64.TRYWAIT P0, [UR5], R3 ;  /* 0x00000003ff0075a7 */ /* 0x000e640008001105 */
[----:B-1----:R-:W-:Y:S05]  /*23d0*/  @!P0 BRA `(.L_x_37) ;  /* 0x0000006800f48947 */ /* 0x002fea0003800000 */
.L_x_140:
[----:B------:R-:W-:-:S04]  /*23e0*/  UIADD3 UR6, UPT, UPT, UR6, 0x1, URZ ;  /* 0x0000000106067890 */ /* 0x000fc8000fffe0ff */
[----:B------:R-:W-:-:S04]  /*23f0*/  UISETP.NE.AND UP0, UPT, UR6, 0x6, UPT ;  /* 0x000000060600788c */ /* 0x000fc8000bf05270 */
[----:B------:R-:W-:Y:S02]  /*2400*/  USEL UR7, URZ, 0x1, UP0 ;  /* 0x00000001ff077887 */ /* 0x000fe40008000000 */
[----:B------:R-:W-:-:S04]  /*2410*/  USEL UR6, UR6, URZ, UP0 ;  /* 0x000000ff06067287 */ /* 0x000fc80008000000 */
[----:B------:R-:W-:Y:S01]  /*2420*/  ULEA UR5, UR6, UR4, 0x3 ;  /* 0x0000000406057291 */ /* 0x000fe2000f8e18ff */
[----:B------:R-:W-:-:S04]  /*2430*/  LOP3.LUT R2, R2, UR7, RZ, 0x3c, !PT ;  /* 0x0000000702027c12 */ /* 0x000fc8000f8e3cff */
[----:B-1----:R-:W-:-:S04]  /*2440*/  SHF.L.U32 R3, R2, 0x1f, RZ ;  /* 0x0000001f02037819 */ /* 0x002fc800000006ff */
[----:B------:R-:W1:Y:S02]  /*2450*/  SYNCS.PHASECHK.TRANS64.TRYWAIT P0, [UR5], R3 ;  /* 0x00000003ff0075a7 */ /* 0x000e640008001105 */
[----:B-1----:R-:W-:Y:S05]  /*2460*/  @!P0 BRA `(.L_x_38) ;  /* 0x0000006800e88947 */ /* 0x002fea0003800000 */
.L_x_142:
        /* <DEDUP_REMOVED lines=9> */
.L_x_144:
        /* <DEDUP_REMOVED lines=9> */
.L_x_146:
[----:B------:R-:W-:-:S04]  /*2590*/  UIADD3 UR6, UPT, UPT, UR6, 0x1, URZ ;  /* 0x0000000106067890 */ /* 0x000fc8000fffe0ff */
[----:B------:R-:W-:-:S04]  /*25a0*/  UISETP.NE.AND UP0, UPT, UR6, 0x6, UPT ;  /* 0x000000060600788c */ /* 0x000fc8000bf05270 */
[----:B------:R-:W-:Y:S02]  /*25b0*/  USEL UR5, URZ, 0x1, UP0 ;  /* 0x00000001ff057887 */ /* 0x000fe40008000000 */
[----:B------:R-:W-:-:S04]  /*25c0*/  USEL UR6, UR6, URZ, UP0 ;  /* 0x000000ff06067287 */ /* 0x000fc80008000000 */
[----:B------:R-:W-:Y:S01]  /*25d0*/  ULEA UR6, UR6, UR4, 0x3 ;  /* 0x0000000406067291 */ /* 0x000fe2000f8e18ff */
[----:B------:R-:W-:-:S04]  /*25e0*/  LOP3.LUT R2, R2, UR5, RZ, 0x3c, !PT ;  /* 0x0000000502027c12 */ /* 0x000fc8000f8e3cff */
[----:B------:R-:W-:Y:S01]  /*25f0*/  SHF.L.U32 R2, R2, 0x1f, RZ ;  /* 0x0000001f02027819 */ /* 0x000fe200000006ff */
[----:B-1--4-:R-:W-:-:S07]  /*2600*/  IMAD.U32 R0, RZ, RZ, UR6 ;  /* 0x00000006ff007e24 */ /* 0x012fce000f8e00ff */
.L_x_41:
[----:B-1----:R1:W2:Y:S02]  /*2610*/  SYNCS.PHASECHK.TRANS64.TRYWAIT P0, [R0+URZ], R2 ;  /* 0x00000002000075a7 */ /* 0x0022a400080011ff */
[----:B--2---:R-:W-:Y:S05]  /*2620*/  @!P0 NANOSLEEP.SYNCS 0x989680 ;  /* 0x009896800000895d */ /* 0x004fea0003900000 */
[----:B------:R-:W2:Y:S02]  /*2630*/  @!P0 SYNCS.PHASECHK.TRANS64 P0, [R0+URZ], R2 ;  /* 0x00000002000085a7 */ /* 0x000ea400080010ff */
[----:B--2---:R-:W-:Y:S05]  /*2640*/  @P0 EXIT ;  /* 0x000000000000094d */ /* 0x004fea0003800000 */
[----:B------:R-:W-:Y:S05]  /*2650*/  BRA `(.L_x_41) ;  /* 0xfffffffc00ec7947 */ /* 0x000fea000383ffff */
.L_x_17:
[----:B------:R-:W-:-:S04]  /*2660*/  UISETP.NE.AND UP1, UPT, UR37, URZ, UPT ;  /* 0x000000ff2500728c */ /* 0x000fc8000bf25270 */
[----:B------:R-:W-:-:S09]  /*2670*/  UISETP.NE.OR UP1, UPT, UR8, 0x1, UP1 ;  /* 0x000000010800788c */ /* 0x000fd20008f25670 */
[----:B------:R-:W-:Y:S05]  /*2680*/  BRA.U UP1, `(.L_x_42) ;  /* 0x0000000501487547 */ /* 0x000fea000b800000 */
[----:B------:R-:W-:Y:S01]  /*2690*/  ISETP.NE.AND P2, PT, R2, RZ, PT ;  /* 0x000000ff0200720c */ /* 0x000fe20003f45270 */
[----:B------:R-:W-:Y:S01]  /*26a0*/  IMAD.MOV.U32 R12, RZ, RZ, 0x1 ;  /* 0x00000001ff0c7424 */ /* 0x000fe200078e00ff */
[----:B------:R-:W-:Y:S02]  /*26b0*/  CS2R R10, SRZ ;  /* 0x00000000000a7805 */ /* 0x000fe4000001ff00 */
[----:B------:R-:W-:Y:S01]  /*26c0*/  CS2R R8, SRZ ;  /* 0x0000000000087805 */ /* 0x000fe2000001ff00 */
[----:B------:R-:W-:Y:S01]  /*26d0*/  UMOV UR4, 0x400 ;  /* 0x0000040000047882 */ /* 0x000fe20000000000 */
[----:B------:R-:W-:Y:S01]  /*26e0*/  UMOV UR6, URZ ;  /* 0x000000ff00067c82 */ /* 0x000fe20008000000 */
[----:B------:R-:W-:-:S12]  /*26f0*/  ULEA UR37, UR37, UR4, 0x18 ;  /* 0x0000000425257291 */ /* 0x000fd8000f8ec0ff */
.L_x_46:
[----:B------:R-:W-:Y:S02]  /*2700*/  LEA R0, R8, UR37, 0x3 ;  /* 0x0000002508007c11 */ /* 0x000fe4000f8e18ff */
[----:B------:R-:W-:-:S03]  /*2710*/  SHF.L.U32 R4, R9, 0x1f, RZ ;  /* 0x0000001f09047819 */ /* 0x000fc600000006ff */
[----:B------:R-:W-:Y:S01]  /*2720*/  VIADD R5, R0, 0x120 ;  /* 0x0000012000057836 */ /* 0x000fe20000000000 */
[----:B------:R-:W1:Y:S02]  /*2730*/  SYNCS.PHASECHK.TRANS64.TRYWAIT P0, [R0+URZ+0x110], R4 ;  /* 0x00011004000075a7 */ /* 0x000e6400080011ff */
[----:B-1----:R-:W-:Y:S05]  /*2740*/  @!P0 BRA `(.L_x_43) ;  /* 0x0000006800788947 */ /* 0x002fea0003800000 */
.L_x_147:
[----:B------:R-:W-:Y:S01]  /*2750*/  ULEA UR5, UR6, UR37, 0x3 ;  /* 0x0000002506057291 */ /* 0x000fe2000f8e18ff */
[----:B-1----:R-:W-:Y:S01]  /*2760*/  PRMT R0, RZ, 0x654, R5 ;  /* 0x00000654ff007816 */ /* 0x002fe20000000005 */
[----:B------:R-:W-:Y:S01]  /*2770*/  @!P2 IMAD.MOV.U32 R4, RZ, RZ, 0x10 ;  /* 0x00000010ff04a424 */ /* 0x000fe200078e00ff */
[----:B------:R-:W-:Y:S01]  /*2780*/  SHF.L.U32 R5, R12, 0x1f, RZ ;  /* 0x0000001f0c057819 */ /* 0x000fe200000006ff */
[----:B------:R-:W-:Y:S01]  /*2790*/  UIADD3 UR4, UPT, UPT, UR5, 0xb0, URZ ;  /* 0x000000b005047890 */ /* 0x000fe2000fffe0ff */
[----:B------:R1:W-:Y:S05]  /*27a0*/  SYNCS.ARRIVE.TRANS64.RED.A1T0 RZ, [R0+URZ], RZ ;  /* 0x000000ff00ff79a7 */ /* 0x0003ea00081004ff */
[----:B------:R-:W-:Y:S01]  /*27b0*/  IMAD.U32 R6, RZ, RZ, UR4 ;  /* 0x00000004ff067e24 */ /* 0x000fe2000f8e00ff */
[----:B------:R-:W2:Y:S04]  /*27c0*/  SYNCS.PHASECHK.TRANS64.TRYWAIT P0, [UR5+0xc0], R5 ;  /* 0x0000c005ff0075a7 */ /* 0x000ea80008001105 */
[----:B------:R-:W-:Y:S01]  /*27d0*/  PRMT R6, R2, 0x654, R6 ;  /* 0x0000065402067816 */ /* 0x000fe20000000006 */
[----:B-12---:R-:W-:Y:S06]  /*27e0*/  @!P0 BRA `(.L_x_44) ;  /* 0x0000006800648947 */ /* 0x006fec0003800000 */
.L_x_149:
[----:B------:R-:W-:Y:S01]  /*27f0*/  ULEA UR4, UR6, UR37, 0x4 ;  /* 0x0000002506047291 */ /* 0x000fe2000f8e20ff */
[----:B------:R-:W-:Y:S01]  /*2800*/  SEL R3, R6, R3, !P2 ;  /* 0x0000000306037207 */ /* 0x000fe20005000000 */
[----:B------:R-:W-:Y:S01]  /*2810*/  UIADD3 UR5, UPT, UPT, UR5, 0xb0, URZ ;  /* 0x000000b005057890 */ /* 0x000fe2000fffe0ff */
[----:B-1----:R-:W-:Y:S01]  /*2820*/  LEA R0, R11, UR37, 0x3 ;  /* 0x000000250b007c11 */ /* 0x002fe2000f8e18ff */
[----:B------:R-:W-:Y:S01]  /*2830*/  UIADD3 UR4, UPT, UPT, UR4, 0x140, URZ ;  /* 0x0000014004047890 */ /* 0x000fe2000fffe0ff */
[----:B------:R1:W-:Y:S01]  /*2840*/  @!P2 SYNCS.ARRIVE.TRANS64.RED RZ, [R3+URZ], R4 ;  /* 0x0000000403ffa9a7 */ /* 0x0003e200080004ff */
[----:B------:R-:W-:Y:S01]  /*2850*/  UIADD3 UR6, UPT, UPT, UR6, 0x1, URZ ;  /* 0x0000000106067890 */ /* 0x000fe2000fffe0ff */
[----:B------:R-:W-:-:S03]  /*2860*/  VIADD R8, R8, 0x1 ;  /* 0x0000000108087836 */ /* 0x000fc60000000000 */
[----:B------:R-:W-:Y:S02]  /*2870*/  UISETP.NE.AND UP0, UPT, UR6, 0x2, UPT ;  /* 0x000000020600788c */ /* 0x000fe4000bf05270 */
[----:B------:R-:W-:Y:S01]  /*2880*/  ISETP.NE.AND P0, PT, R8, 0x2, PT ;  /* 0x000000020800780c */ /* 0x000fe20003f05270 */
[----:B------:R-:W-:Y:S06]  /*2890*/  UGETNEXTWORKID.BROADCAST [UR4], [UR5] ;  /* 0x00000000040073ca */ /* 0x000fec0008000100 */
[----:B------:R-:W-:Y:S02]  /*28a0*/  USEL UR4, URZ, 0x1, UP0 ;  /* 0x00000001ff047887 */ /* 0x000fe40008000000 */
[----:B------:R-:W-:-:S04]  /*28b0*/  USEL UR6, UR6, URZ, UP0 ;  /* 0x000000ff06067287 */ /* 0x000fc80008000000 */
[----:B------:R-:W-:Y:S02]  /*28c0*/  LOP3.LUT R12, R12, UR4, RZ, 0x3c, !PT ;  /* 0x000000040c0c7c12 */ /* 0x000fe4000f8e3cff */
[----:B-1----:R-:W-:-:S04]  /*28d0*/  SHF.L.U32 R4, R10, 0x1f, RZ ;  /* 0x0000001f0a047819 */ /* 0x002fc800000006ff */
[----:B------:R-:W1:Y:S02]  /*28e0*/  SYNCS.PHASECHK.TRANS64.TRYWAIT P1, [R0+URZ+0xb0], R4 ;  /* 0x0000b004000075a7 */ /* 0x000e6400080211ff */
[----:B-1----:R-:W-:Y:S05]  /*28f0*/  @!P1 BRA `(.L_x_45) ;  /* 0x0000006800389947 */ /* 0x002fea0003800000 */
.L_x_150:
[C---:B-1----:R-:W-:Y:S01]  /*2900*/  LEA R4, R11.reuse, UR37, 0x4 ;  /* 0x000000250b047c11 */ /* 0x042fe2000f8e20ff */
[----:B------:R-:W-:Y:S01]  /*2910*/  VIADD R0, R0, 0xc0 ;  /* 0x000000c000007836 */ /* 0x000fe20000000000 */
[----:B------:R-:W-:Y:S01]  /*2920*/  SEL R8, R8, RZ, P0 ;  /* 0x000000ff08087207 */ /* 0x000fe20000000000 */
[----:B------:R-:W-:-:S03]  /*2930*/  VIADD R11, R11, 0x1 ;  /* 0x000000010b0b7836 */ /* 0x000fc60000000000 */
[----:B------:R-:W1:Y:S01]  /*2940*/  LDS.128 R4, [R4+0x140] ;  /* 0x0001400004047984 */ /* 0x000e620000000c00 */
[----:B------:R-:W-:Y:S02]  /*2950*/  PRMT R0, RZ, 0x654, R0 ;  /* 0x00000654ff007816 */ /* 0x000fe40000000000 */
[C---:B------:R-:W-:Y:S01]  /*2960*/  ISETP.NE.AND P1, PT, R11.reuse, 0x2, PT ;  /* 0x000000020b00780c */ /* 0x040fe20003f25270 */
[----:B------:R-:W-:Y:S01]  /*2970*/  @!PT LDS RZ, [RZ] ;  /* 0x00000000fffff984 */ /* 0x000fe20000000800 */
[----:B------:R-:W-:Y:S01]  /*2980*/  @!PT LDS RZ, [RZ] ;  /* 0x00000000fffff984 */ /* 0x000fe20000000800 */
[----:B------:R-:W-:Y:S01]  /*2990*/  @!PT LDS RZ, [RZ] ;  /* 0x00000000fffff984 */ /* 0x000fe20000000800 */
[----:B------:R-:W-:Y:S01]  /*29a0*/  @!PT LDS RZ, [RZ] ;  /* 0x00000000fffff984 */ /* 0x000fe20000000800 */
[----:B------:R2:W-:Y:S06]  /*29b0*/  MEMBAR.ALL.CTA ;  /* 0x0000000000007992 */ /* 0x0005ec0000008000 */
[----:B--2---:R-:W2:Y:S01]  /*29c0*/  FENCE.VIEW.ASYNC.S ;  /* 0x00000000000073c6 */ /* 0x004ea20000000000 */
[----:B------:R-:W-:Y:S01]  /*29d0*/  SEL R11, R11, RZ, P1 ;  /* 0x000000ff0b0b7207 */ /* 0x000fe20000800000 */
[----:B--2---:R2:W-:Y:S01]  /*29e0*/  SYNCS.ARRIVE.TRANS64.RED.A1T0 RZ, [R0+URZ], RZ ;  /* 0x000000ff00ff79a7 */ /* 0x0045e200081004ff */
[----:B-1----:R-:W-:-:S02]  /*29f0*/  LOP3.LUT P3, RZ, R6, 0x1, RZ, 0xc0, !PT ;  /* 0x0000000106ff7812 */ /* 0x002fc4000786c0ff */
[----:B------:R-:W-:-:S04]  /*2a00*/  SEL R4, RZ, 0x1, P1 ;  /* 0x00000001ff047807 */ /* 0x000fc80000800000 */
[----:B------:R-:W-:Y:S02]  /*2a10*/  LOP3.LUT R10, R10, R4, RZ, 0x3c, !PT ;  /* 0x000000040a0a7212 */ /* 0x000fe400078e3cff */
[----:B--2---:R-:W-:-:S04]  /*2a20*/  SEL R0, RZ, 0x1, P0 ;  /* 0x00000001ff007807 */ /* 0x004fc80000000000 */
[----:B------:R-:W-:Y:S01]  /*2a30*/  LOP3.LUT R9, R9, R0, RZ, 0x3c, !PT ;  /* 0x0000000009097212 */ /* 0x000fe200078e3cff */
[----:B------:R-:W-:Y:S06]  /*2a40*/  @P3 BRA `(.L_x_46) ;  /* 0xfffffffc002c3947 */ /* 0x000fec000383ffff */
[----:B------:R-:W-:Y:S01]  /*2a50*/  ULEA UR5, UR6, UR37, 0x3 ;  /* 0x0000002506057291 */ /* 0x000fe2000f8e18ff */
[----:B------:R-:W-:-:S08]  /*2a60*/  SHF.L.U32 R2, R12, 0x1f, RZ ;  /* 0x0000001f0c027819 */ /* 0x000fd000000006ff */
[----:B------:R-:W1:Y:S02]  /*2a70*/  SYNCS.PHASECHK.TRANS64 P0, [UR5+0xc0], R2 ;  /* 0x0000c002ff0075a7 */ /* 0x000e640008001005 */
[----:B-1----:R-:W-:Y:S05]  /*2a80*/  @P0 BRA `(.L_x_47) ;  /* 0x0000000000080947 */ /* 0x002fea0003800000 */
[----:B------:R-:W1:Y:S02]  /*2a90*/  SYNCS.PHASECHK.TRANS64.TRYWAIT P0, [UR5+0xc0], R2 ;  /* 0x0000c002ff0075a7 */ /* 0x000e640008001105 */
[----:B-1----:R-:W-:Y:S05]  /*2aa0*/  @!P0 BRA `(.L_x_48) ;  /* 0x0000006400e08947 */ /* 0x002fea0003800000 */
.L_x_47:
[----:B------:R-:W-:-:S04]  /*2ab0*/  UIADD3 UR4, UPT, UPT, UR6, 0x1, URZ ;  /* 0x0000000106047890 */ /* 0x000fc8000fffe0ff */
[----:B------:R-:W-:-:S04]  /*2ac0*/  UISETP.NE.AND UP0, UPT, UR4, 0x2, UPT ;  /* 0x000000020400788c */ /* 0x000fc8000bf05270 */
[----:B------:R-:W-:Y:S02]  /*2ad0*/  USEL UR7, URZ, 0x1, UP0 ;  /* 0x00000001ff077887 */ /* 0x000fe40008000000 */
[----:B------:R-:W-:-:S04]  /*2ae0*/  USEL UR4, UR4, URZ, UP0 ;  /* 0x000000ff04047287 */ /* 0x000fc80008000000 */
[----:B------:R-:W-:Y:S01]  /*2af0*/  ULEA UR4, UR4, UR37, 0x3 ;  /* 0x0000002504047291 */ /* 0x000fe2000f8e18ff */
[----:B-1----:R-:W-:-:S04]  /*2b00*/  LOP3.LUT R2, R12, UR7, RZ, 0x3c, !PT ;  /* 0x000000070c027c12 */ /* 0x002fc8000f8e3cff */
[----:B------:R-:W-:-:S04]  /*2b10*/  SHF.L.U32 R0, R2, 0x1f, RZ ;  /* 0x0000001f02007819 */ /* 0x000fc800000006ff */
[----:B------:R-:W1:Y:S02]  /*2b20*/  SYNCS.PHASECHK.TRANS64 P0, [UR4+0xc0], R0 ;  /* 0x0000c000ff0075a7 */ /* 0x000e640008001004 */
[----:B-1----:R-:W-:Y:S05]  /*2b30*/  @P0 EXIT ;  /* 0x000000000000094d */ /* 0x002fea0003800000 */
[----:B------:R-:W-:Y:S02]  /*2b40*/  SHF.L.U32 R2, R2, 0x1f, RZ ;  /* 0x0000001f02027819 */ /* 0x000fe400000006ff */
[----:B------:R-:W-:-:S07]  /*2b50*/  MOV R0, UR4 ;  /* 0x0000000400007c02 */ /* 0x000fce0008000f00 */
.L_x_49:
[----:B-1----:R1:W2:Y:S02]  /*2b60*/  SYNCS.PHASECHK.TRANS64.TRYWAIT P0, [R0+URZ+0xc0], R2 ;  /* 0x0000c002000075a7 */ /* 0x0022a400080011ff */
[----:B--2---:R-:W-:Y:S05]  /*2b70*/  @!P0 NANOSLEEP.SYNCS 0x989680 ;  /* 0x009896800000895d */ /* 0x004fea0003900000 */
[----:B------:R-:W2:Y:S02]  /*2b80*/  @!P0 SYNCS.PHASECHK.TRANS64 P0, [R0+URZ+0xc0], R2 ;  /* 0x0000c002000085a7 */ /* 0x000ea400080010ff */
[----:B--2---:R-:W-:Y:S05]  /*2b90*/  @P0 EXIT ;  /* 0x000000000000094d */ /* 0x004fea0003800000 */
[----:B------:R-:W-:Y:S05]  /*2ba0*/  BRA `(.L_x_49) ;  /* 0xfffffffc00ec7947 */ /* 0x000fea000383ffff */
.L_x_42:
[----:B------:R-:W-:-:S09]  /*2bb0*/  UISETP.NE.AND UP1, UPT, UR8, URZ, UPT ;  /* 0x000000ff0800728c */ /* 0x000fd2000bf25270 */
[----:B------:R-:W-:Y:S05]  /*2bc0*/  BRA.U UP1, `(.L_x_50) ;  /* 0x0000000d01b47547 */ /* 0x000fea000b800000 */
[----:B------:R-:W-:Y:S01]  /*2bd0*/  UMOV UR4, 0x40 ;  /* 0x0000004000047882 */ /* 0x000fe20000000000 */
[----:B------:R-:W-:Y:S01]  /*2be0*/  NOP ;  /* 0x0000000000007918 */ /* 0x000fe20000000000 */
[----:B------:R-:W-:Y:S01]  /*2bf0*/  ULEA UR4, UR37, UR4, 0x18 ;  /* 0x0000000425047291 */ /* 0x000fe2000f8ec0ff */
[----:B------:R-:W-:Y:S02]  /*2c00*/  UMOV UR5, 0x400 ;  /* 0x0000040000057882 */ /* 0x000fe40000000000 */
[----:B------:R-:W-:-:S06]  /*2c10*/  ULEA UR37, UR37, UR5, 0x18 ;  /* 0x0000000525257291 */ /* 0x000fcc000f8ec0ff */
[----:B------:R-:W1:Y:S02]  /*2c20*/  LDS.U8 R0, [UR4+0x1c] ;  /* 0x00001c04ff007984 */ /* 0x000e640008000000 */
[----:B-1----:R-:W-:-:S13]  /*2c30*/  ISETP.NE.AND P0, PT, R0, RZ, PT ;  /* 0x000000ff0000720c */ /* 0x002fda0003f05270 */
[----:B------:R-:W-:Y:S05]  /*2c40*/  @P0 BRA `(.L_x_51) ;  /* 0x0000000000580947 */ /* 0x000fea0003800000 */
[----:B------:R-:W-:-:S13]  /*2c50*/  ELECT P0, URZ, PT ;  /* 0x0000000000ff782f */ /* 0x000fda0003800000 */
[----:B------:R-:W-:Y:S05]  /*2c60*/  @!P0 BRA `(.L_x_52) ;  /* 0x0000000000608947 */ /* 0x000fea0003800000 */
[----:B------:R-:W-:Y:S01]  /*2c70*/  UMOV UR5, 0x10 ;  /* 0x0000001000057882 */ /* 0x000fe20000000000 */
[----:B------:R-:W-:Y:S01]  /*2c80*/  HFMA2 R0, -RZ, RZ, 0, 5.9604644775390625e-08 ;  /* 0x00000001ff007431 */ /* 0x000fe200000001ff */
[----:B------:R-:W-:-:S03]  /*2c90*/  MOV R2, 0xffff ;  /* 0x0000ffff00027802 */ /* 0x000fc60000000f00 */
[----:B------:R-:W-:Y:S04]  /*2ca0*/  DEPBAR.LE SB1, 0x36 ;  /* 0x00009d800000791a */ /* 0x000fe80000000000 */
[----:B------:R-:W1:Y:S02]  /*2cb0*/  UTCATOMSWS.FIND_AND_SET.ALIGN UP0, UR5, UR5 ;  /* 0x00000005000575e3 */ /* 0x000e640008000800 */
[----:B-1----:R-:W-:Y:S01]  /*2cc0*/  MOV R3, UR5 ;  /* 0x0000000500037c02 */ /* 0x002fe20008000f00 */
[----:B------:R-:W-:Y:S06]  /*2cd0*/  BRA.U UP0, `(.L_x_53) ;  /* 0x0000000100187547 */ /* 0x000fec000b800000 */
.L_x_54:
[----:B------:R-:W-:Y:S05]  /*2ce0*/  NANOSLEEP 0x64 ;  /* 0x000000640000795d */ /* 0x000fea0003800000 */
[----:B------:R-:W-:-:S05]  /*2cf0*/  UMOV UR5, 0x10 ;  /* 0x0000001000057882 */ /* 0x000fca0000000000 */
[----:B------:R-:W-:Y:S04]  /*2d00*/  DEPBAR.LE SB1, 0x36 ;  /* 0x00009d800000791a */ /* 0x000fe80000000000 */
[----:B------:R-:W1:Y:S02]  /*2d10*/  UTCATOMSWS.FIND_AND_SET.ALIGN UP0, UR5, UR5 ;  /* 0x00000005000575e3 */ /* 0x000e640008000800 */
[----:B-1----:R-:W-:Y:S01]  /*2d20*/  MOV R3, UR5 ;  /* 0x0000000500037c02 */ /* 0x002fe20008000f00 */
[----:B------:R-:W-:Y:S05]  /*2d30*/  BRA.U !UP0, `(.L_x_54) ;  /* 0xfffffffd08e87547 */ /* 0x000fea000b83ffff */
.L_x_53:
[-C--:B------:R-:W-:Y:S02]  /*2d40*/  SHF.L.U32 R2, R2, R3.reuse, RZ ;  /* 0x0000000302027219 */ /* 0x080fe400000006ff */
[----:B------:R-:W-:Y:S01]  /*2d50*/  SHF.L.U32 R0, R0, R3, RZ ;  /* 0x0000000300007219 */ /* 0x000fe200000006ff */
[----:B------:R-:W-:Y:S02]  /*2d60*/  IMAD.SHL.U32 R3, R3, 0x20, RZ ;  /* 0x0000002003037824 */ /* 0x000fe400078e00ff */
[----:B------:R1:W-:Y:S04]  /*2d70*/  ATOMS.OR RZ, [UR4+0x14], R2 ;  /* 0x00001402ffff798c */ /* 0x0003e8000b000004 */
[----:B------:R1:W-:Y:S04]  /*2d80*/  ATOMS.OR RZ, [UR4+0x18], R0 ;  /* 0x00001800ffff798c */ /* 0x0003e8000b000004 */
[----:B------:R1:W-:Y:S01]  /*2d90*/  STS [UR37+0x160], R3 ;  /* 0x00016003ff007988 */ /* 0x0003e20008000825 */
[----:B------:R-:W-:Y:S05]  /*2da0*/  BRA `(.L_x_52) ;  /* 0x0000000000107947 */ /* 0x000fea0003800000 */
.L_x_51:
[----:B------:R-:W-:Y:S02]  /*2db0*/  MOV R0, 0xffffffff ;  /* 0xffffffff00007802 */ /* 0x000fe40000000f00 */
[----:B------:R-:W-:-:S03]  /*2dc0*/  MOV R2, 0x2df0 ;  /* 0x00002df000027802 */ /* 0x000fc60000000f00 */
[----:B------:R1:W-:Y:S04]  /*2dd0*/  STS [UR37+0x160], R0 ;  /* 0x00016000ff007988 */ /* 0x0003e80008000825 */
[----:B-1-3-5:R-:W-:Y:S05]  /*2de0*/  CALL.REL.NOINC `($__internal_1_$__cuda_sm10x_tcgen05_guardrail_trap_phase_invalid_during_alloc) ;  /* 0x0000006c00287944 */ /* 0x02afea0003c00000 */
.L_x_52:
[----:B------:R-:W-:Y:S05]  /*2df0*/  WARPSYNC.ALL ;  /* 0x0000000000007948 */ /* 0x000fea0003800000 */
[----:B------:R-:W2:Y:S01]  /*2e00*/  S2UR UR5, SR_CgaCtaId ;  /* 0x00000000000579c3 */ /* 0x000ea20000008800 */
[----:B------:R-:W-:Y:S01]  /*2e10*/  UMOV UR4, 0x400 ;  /* 0x0000040000047882 */ /* 0x000fe20000000000 */
[----:B------:R-:W-:-:S06]  /*2e20*/  NOP ;  /* 0x0000000000007918 */ /* 0x000fcc0000000000 */
[----:B------:R-:W-:Y:S06]  /*2e30*/  BAR.ARV 0x6, 0xa0 ;  /* 0x0182800000007b1d */ /* 0x000fec0000002000 */
[----:B------:R-:W4:Y:S01]  /*2e40*/  LDCU UR7, c[0x0][0x38c] ;  /* 0x00007180ff0777ac */ /* 0x000f220008000800 */
[----:B------:R-:W-:Y:S01]  /*2e50*/  IMAD.MOV.U32 R11, RZ, RZ, 0x1 ;  /* 0x00000001ff0b7424 */ /* 0x000fe200078e00ff */
[----:B------:R-:W-:Y:S01]  /*2e60*/  CS2R R8, SRZ ;  /* 0x0000000000087805 */ /* 0x000fe2000001ff00 */
[----:B------:R-:W-:Y:S01]  /*2e70*/  IMAD.MOV.U32 R10, RZ, RZ, RZ ;  /* 0x000000ffff0a7224 */ /* 0x000fe200078e00ff */
[----:B------:R-:W3:Y:S01]  /*2e80*/  LDCU UR6, c[0x0][0x38c] ;  /* 0x00007180ff0677ac */ /* 0x000ee20008000800 */
[----:B------:R-:W-:Y:S01]  /*2e90*/  UMOV UR15, URZ ;  /* 0x000000ff000f7c82 */ /* 0x000fe20008000000 */
[----:B------:R-:W-:Y:S01]  /*2ea0*/  UMOV UR14, URZ ;  /* 0x000000ff000e7c82 */ /* 0x000fe20008000000 */
[----:B--2---:R-:W-:Y:S01]  /*2eb0*/  ULEA UR5, UR5, UR4, 0x18 ;  /* 0x0000000405057291 */ /* 0x004fe2000f8ec0ff */
[----:B------:R-:W-:Y:S01]  /*2ec0*/  UMOV UR24, 0x0 ;  /* 0x0000000000187882 */ /* 0x000fe20000000000 */
[----:B------:R-:W-:-:S02]  /*2ed0*/  UMOV UR25, 0x8200490 ;  /* 0x0820049000197882 */ /* 0x000fc40000000000 */
[----:B------:R-:W-:Y:S02]  /*2ee0*/  UIADD3 UR10, UPT, UPT, UR5, 0x8400, URZ ;  /* 0x00008400050a7890 */ /* 0x000fe4000fffe0ff */
[----:B------:R-:W-:Y:S02]  /*2ef0*/  UIADD3 UR11, UPT, UPT, UR5, 0x20400, URZ ;  /* 0x00020400050b7890 */ /* 0x000fe4000fffe0ff */
[----:B----4-:R-:W-:Y:S01]  /*2f00*/  UIADD3 UR7, UPT, UPT, UR7, 0x3f, URZ ;  /* 0x0000003f07077890 */ /* 0x010fe2000fffe0ff */
[----:B-1----:R-:W1:Y:S01]  /*2f10*/  LDS R0, [UR5+0x160] ;  /* 0x00016005ff007984 */ /* 0x002e620008000800 */
[----:B------:R-:W-:Y:S02]  /*2f20*/  USHF.R.U32.HI UR10, URZ, 0x4, UR10 ;  /* 0x00000004ff0a7899 */ /* 0x000fe4000801160a */
[----:B------:R-:W-:Y:S02]  /*2f30*/  USHF.R.S32.HI UR4, URZ, 0x1f, UR7 ;  /* 0x0000001fff047899 */ /* 0x000fe40008011407 */
[----:B------:R-:W-:-:S02]  /*2f40*/  USHF.R.U32.HI UR11, URZ, 0x4, UR11 ;  /* 0x00000004ff0b7899 */ /* 0x000fc4000801160b */
[----:B------:R-:W-:Y:S02]  /*2f50*/  ULEA.HI UR4, UR4, UR7, URZ, 0x6 ;  /* 0x0000000704047291 */ /* 0x000fe4000f8f30ff */
[----:B------:R-:W-:Y:S02]  /*2f60*/  ULOP3.LUT UR10, UR10, 0x3fff, URZ, 0xc0, !UPT ;  /* 0x00003fff0a0a7892 */ /* 0x000fe4000f8ec0ff */
[----:B------:R-:W-:Y:S02]  /*2f70*/  USHF.R.S32.HI UR4, URZ, 0x6, UR4 ;  /* 0x00000006ff047899 */ /* 0x000fe40008011404 */
[----:B------:R-:W-:Y:S02]  /*2f80*/  ULOP3.LUT UR11, UR11, 0x3fff, URZ, 0xc0, !UPT ;  /* 0x00003fff0b0b7892 */ /* 0x000fe4000f8ec0ff */
[----:B------:R-:W-:Y:S01]  /*2f90*/  UISETP.LT.AND UP0, UPT, UR4, 0x1, UPT ;  /* 0x000000010400788c */ /* 0x000fe2000bf01270 */
[----:B------:R-:W-:Y:S01]  /*2fa0*/  UMOV UR22, 0x0 ;  /* 0x0000000000167882 */ /* 0x000fe20000000000 */
[----:B------:R-:W-:-:S02]  /*2fb0*/  UMOV UR23, 0x8200490 ;  /* 0x0820049000177882 */ /* 0x000fc40000000000 */
[----:B------:R-:W-:Y:S02]  /*2fc0*/  USEL UR9, UR4, 0x1, !UP0 ;  /* 0x0000000104097887 */ /* 0x000fe4000c000000 */
[----:B------:R-:W-:Y:S02]  /*2fd0*/  ULOP3.LUT UR10, UR10, 0x10000, URZ, 0xfc, !UPT ;  /* 0x000100000a0a7892 */ /* 0x000fe4000f8efcff */
[----:B------:R-:W-:Y:S02]  /*2fe0*/  ULOP3.LUT UR11, UR11, 0x10000, URZ, 0xfc, !UPT ;  /* 0x000100000b0b7892 */ /* 0x000fe4000f8efcff */
[----:B------:R-:W-:Y:S02]  /*2ff0*/  UIADD3 UR9, UPT, UPT, -UR9, URZ, URZ ;  /* 0x000000ff09097290 */ /* 0x000fe4000fffe1ff */
[----:B---3--:R-:W-:Y:S01]  /*3000*/  UISETP.GE.AND UP3, UPT, UR6, 0x1, UPT ;  /* 0x000000010600788c */ /* 0x008fe2000bf66270 */
[----:B------:R-:W-:Y:S01]  /*3010*/  UMOV UR20, 0x0 ;  /* 0x0000000000147882 */ /* 0x000fe20000000000 */
[----:B------:R-:W-:Y:S01]  /*3020*/  UMOV UR21, 0x8200490 ;  /* 0x0820049000157882 */ /* 0x000fe20000000000 */
[----:B------:R-:W-:Y:S01]  /*3030*/  UMOV UR18, 0x0 ;  /* 0x0000000000127882 */ /* 0x000fe20000000000 */
[----:B------:R-:W-:Y:S01]  /*3040*/  UMOV UR19, 0x8200490 ;  /* 0x0820049000137882 */ /* 0x000fe20000000000 */
[----:B-1----:R-:W-:-:S15]  /*3050*/  R2UR UR16, R0 ;  /* 0x00000000001072ca */ /* 0x002fde00000e0000 */
.L_x_61:
[----:B------:R-:W-:Y:S02]  /*3060*/  LEA R0, R10, UR5, 0x3 ;  /* 0x000000050a007c11 */ /* 0x000fe4000f8e18ff */
[----:B------:R-:W-:Y:S02]  /*3070*/  SHF.L.U32 R2, R9, 0x1f, RZ ;  /* 0x0000001f09027819 */ /* 0x000fe400000006ff */
[----:B------:R-:W-:Y:S01]  /*3080*/  PLOP3.LUT P0, PT, PT, PT, UP3, 0x80, 0x8 ;  /* 0x000000000008781c */ /* 0x000fe20003f0f038 */
[----:B------:R-:W-:Y:S01]  /*3090*/  VIADD R3, R0, 0xc0 ;  /* 0x000000c000037836 */ /* 0x000fe20000000000 */
[----:B-1----:R-:W1:Y:S02]  /*30a0*/  SYNCS.PHASECHK.TRANS64.TRYWAIT P1, [R0+URZ+0xb0], R2 ;  /* 0x0000b002000075a7 */ /* 0x002e6400080211ff */
[----:B-1-3--:R-:W-:Y:S09]  /*30b0*/  @!P1 BRA `(.L_x_55) ;  /* 0x0000006000749947 */ /* 0x00aff20003800000 */
.L_x_152:
[----:B------:R-:W-:Y:S01]  /*30c0*/  LEA R4, R10, UR5, 0x4 ;  /* 0x000000050a047c11 */ /* 0x000fe2000f8e20ff */
[----:B------:R-:W-:Y:S01]  /*30d0*/  @UP3 ULEA UR6, UR14, UR5, 0x3 ;  /* 0x000000050e063291 */ /* 0x000fe2000f8e18ff */
[----:B------:R-:W-:Y:S01]  /*30e0*/  PLOP3.LUT P2, PT, PT, PT, PT, 0x80, 0x8 ;  /* 0x000000000008781c */ /* 0x000fe20003f4f070 */
[----:B------:R-:W-:Y:S01]  /*30f0*/  ULEA UR7, UR15, UR5, 0x3 ;  /* 0x000000050f077291 */ /* 0x000fe2000f8e18ff */
[----:B------:R-:W-:Y:S01]  /*3100*/  PRMT R3, RZ, 0x654, R3 ;  /* 0x00000654ff037816 */ /* 0x000fe20000000003 */
[----:B------:R-:W-:Y:S01]  /*3110*/  ULEA UR8, UR15, UR16, 0x7 ;  /* 0x000000100f087291 */ /* 0x000fe2000f8e38ff */
[----:B------:R-:W2:Y:S01]  /*3120*/  LDS.128 R4, [R4+0x140] ;  /* 0x0001400004047984 */ /* 0x000ea20000000c00 */
[----:B-1----:R-:W-:Y:S02]  /*3130*/  @P0 SHF.L.U32 R2, R8, 0x1f, RZ ;  /* 0x0000001f08020819 */ /* 0x002fe400000006ff */
[----:B------:R-:W-:Y:S01]  /*3140*/  SHF.L.U32 R0, R11, 0x1f, RZ ;  /* 0x0000001f0b007819 */ /* 0x000fe200000006ff */
[----:B------:R-:W-:Y:S01]  /*3150*/  @!PT LDS RZ, [RZ] ;  /* 0x00000000fffff984 */ /* 0x000fe20000000800 */
[----:B------:R-:W-:Y:S01]  /*3160*/  @!PT LDS RZ, [RZ] ;  /* 0x00000000fffff984 */ /* 0x000fe20000000800 */
[----:B------:R-:W-:Y:S01]  /*3170*/  @!PT LDS RZ, [RZ] ;  /* 0x00000000fffff984 */ /* 0x000fe20000000800 */
[----:B------:R-:W-:Y:S01]  /*3180*/  @!PT LDS RZ, [RZ] ;  /* 0x00000000fffff984 */ /* 0x000fe20000000800 */
[----:B------:R1:W-:Y:S06]  /*3190*/  MEMBAR.ALL.CTA ;  /* 0x0000000000007992 */ /* 0x0003ec0000008000 */
[----:B-1----:R-:W1:Y:S02]  /*31a0*/  FENCE.VIEW.ASYNC.S ;  /* 0x00000000000073c6 */ /* 0x002e640000000000 */
[----:B-1----:R1:W-:Y:S01]  /*31b0*/  SYNCS.ARRIVE.TRANS64.RED.A1T0 RZ, [R3+URZ], RZ ;  /* 0x000000ff03ff79a7 */ /* 0x0023e200081004ff */
[----:B------:R1:W3:Y:S01]  /*31c0*/  @P0 SYNCS.PHASECHK.TRANS64.TRYWAIT P2, [UR6], R2 ;  /* 0x00000002ff0005a7 */ /* 0x0002e20008041106 */
[----:B--2---:R-:W-:Y:S01]  /*31d0*/  LOP3.LUT P1, RZ, R6, 0x1, RZ, 0xc0, !PT ;  /* 0x0000000106ff7812 */ /* 0x004fe2000782c0ff */
[----:B------:R-:W2:Y:S02]  /*31e0*/  SYNCS.PHASECHK.TRANS64.TRYWAIT P0, [UR7+0xf0], R0 ;  /* 0x0000f000ff0075a7 */ /* 0x000ea40008001107 */
[----:B-123--:R-:W-:Y:S10]  /*31f0*/  @!P0 BRA `(.L_x_56) ;  /* 0x0000006000388947 */ /* 0x00eff40003800000 */
.L_x_154:
[----:B------:R-:W-:Y:S01]  /*3200*/  IADD3 R10, PT, PT, R10, 0x1, RZ ;  /* 0x000000010a0a7810 */ /* 0x000fe20007ffe0ff */
[----:B------:R-:W-:Y:S06]  /*3210*/  BRA.U !UP3, `(.L_x_57) ;  /* 0x000000010bc07547 */ /* 0x000fec000b800000 */
[----:B------:R-:W-:Y:S01]  /*3220*/  UPLOP3.LUT UP4, UPT, UPT, UPT, UPT, 0x40, 0x4 ;  /* 0x000000000004789c */ /* 0x000fe20003f8e870 */
[----:B------:R-:W-:Y:S01]  /*3230*/  UMOV UR13, UR9 ;  /* 0x00000009000d7c82 */ /* 0x000fe20008000000 */
[----:B------:R-:W-:Y:S01]  /*3240*/  UMOV UR12, UR4 ;  /* 0x00000004000c7c82 */ /* 0x000fe20008000000 */
[----:B------:R-:W-:-:S08]  /*3250*/  UMOV UR17, UR14 ;  /* 0x0000000e00117c82 */ /* 0x000fd00008000000 */
.L_x_60:
[----:B------:R-:W-:Y:S02]  /*3260*/  UIADD3 UR13, UPT, UPT, UR13, 0x1, URZ ;  /* 0x000000010d0d7890 */ /* 0x000fe4000fffe0ff */
[----:B--2---:R-:W-:Y:S02]  /*3270*/  ULEA UR6, UR17, UR5, 0x3 ;  /* 0x0000000511067291 */ /* 0x004fe4000f8e18ff */
[----:B------:R-:W-:Y:S01]  /*3280*/  UISETP.NE.AND UP0, UPT, UR13, URZ, UPT ;  /* 0x000000ff0d00728c */ /* 0x000fe2000bf05270 */
[----:B---3--:R-:W-:Y:S10]  /*3290*/  @P2 BRA `(.L_x_58) ;  /* 0x00000000000c2947 */ /* 0x008ff40003800000 */
[----:B-1----:R-:W-:Y:S04]  /*32a0*/  SHF.L.U32 R2, R8, 0x1f, RZ ;  /* 0x0000001f08027819 */ /* 0x002fe800000006ff */
[----:B------:R-:W1:Y:S02]  /*32b0*/  SYNCS.PHASECHK.TRANS64.TRYWAIT P0, [UR6], R2 ;  /* 0x00000002ff0075a7 */ /* 0x000e640008001106 */
[----:B-1----:R-:W-:Y:S05]  /*32c0*/  @!P0 BRA `(.L_x_59) ;  /* 0x00000060001c8947 */ /* 0x002fea0003800000 */
.L_x_58:
[----:B------:R-:W-:Y:S01]  /*32d0*/  UISETP.NE.AND UP1, UPT, UR12, 0x1, UPT ;  /* 0x000000010c00788c */ /* 0x000fe2000bf25270 */
[----:B------:R-:W-:Y:S01]  /*32e0*/  PLOP3.LUT P2, PT, PT, PT, PT, 0x80, 0x8 ;  /* 0x000000000008781c */ /* 0x000fe20003f4f070 */
[----:B------:R-:W-:Y:S02]  /*32f0*/  UIADD3 UR14, UPT, UPT, UR17, 0x1, URZ ;  /* 0x00000001110e7890 */ /* 0x000fe4000fffe0ff */
[----:B------:R-:W-:Y:S02]  /*3300*/  ULEA UR28, UR17, UR11, 0xa ;  /* 0x0000000b111c7291 */ /* 0x000fe4000f8e50ff */
[----:B------:R-:W-:Y:S01]  /*3310*/  UISETP.NE.AND UP2, UPT, UR14, 0x6, UPT ;  /* 0x000000060e00788c */ /* 0x000fe2000bf45270 */
[----:B------:R-:W-:Y:S01]  /*3320*/  PLOP3.LUT P0, PT, PT, PT, UP1, 0x80, 0x8 ;  /* 0x000000000008781c */ /* 0x000fe20003f0f018 */
[----:B------:R-:W-:Y:S02]  /*3330*/  UIADD3 UR40, UPT, UPT, UR28, 0x2, URZ ;  /* 0x000000021c287890 */ /* 0x000fe4000fffe0ff */
[----:B------:R-:W-:Y:S02]  /*3340*/  USEL UR27, URZ, 0x1, UP2 ;  /* 0x00000001ff1b7887 */ /* 0x000fe40009000000 */
[----:B------:R-:W-:Y:S02]  /*3350*/  USEL UR14, UR14, URZ, UP2 ;  /* 0x000000ff0e0e7287 */ /* 0x000fe40009000000 */
[----:B------:R-:W-:Y:S02]  /*3360*/  UIADD3 UR36, UPT, UPT, UR28, 0x4, URZ ;  /* 0x000000041c247890 */ /* 0x000fe4000fffe0ff */
[----:B------:R-:W-:Y:S01]  /*3370*/  @UP1 ULEA UR26, UR14, UR5, 0x3 ;  /* 0x000000050e1a1291 */ /* 0x000fe2000f8e18ff */
[----:B------:R-:W-:Y:S01]  /*3380*/  LOP3.LUT R8, R8, UR27, RZ, 0x3c, !PT ;  /* 0x0000001b08087c12 */ /* 0x000fe2000f8e3cff */
[----:B------:R-:W-:Y:S02]  /*3390*/  UIADD3 UR32, UPT, UPT, UR28, 0x6, URZ ;  /* 0x000000061c207890 */ /* 0x000fe4000fffe0ff */
[----:B------:R-:W-:Y:S01]  /*33a0*/  UIADD3 UR6, UPT, UPT, UR6, 0x30, URZ ;  /* 0x0000003006067890 */ /* 0x000fe2000fffe0ff */
[----:B-1----:R-:W-:Y:S01]  /*33b0*/  @P0 SHF.L.U32 R0, R8, 0x1f, RZ ;  /* 0x0000001f08000819 */ /* 0x002fe200000006ff */
[----:B------:R-:W-:Y:S01]  /*33c0*/  UIADD3 UR12, UPT, UPT, UR12, -0x1, URZ ;  /* 0xffffffff0c0c7890 */ /* 0x000fe2000fffe0ff */
[----:B------:R-:W-:Y:S02]  /*33d0*/  UMOV UR29, 0x40004040 ;  /* 0x40004040001d7882 */ /* 0x000fe40000000000 */
[----:B------:R2:W3:Y:S01]  /*33e0*/  @P0 SYNCS.PHASECHK.TRANS64.TRYWAIT P2, [UR26], R0 ;  /* 0x00000000ff0005a7 */ /* 0x0004e2000804111a */
[----:B------:R-:W-:Y:S01]  /*33f0*/  ULEA UR26, UR17, UR10, 0xa ;  /* 0x0000000a111a7291 */ /* 0x000fe2000f8e50ff */
[----:B------:R-:W-:Y:S01]  /*3400*/  UMOV UR27, 0x40004040 ;  /* 0x40004040001b7882 */ /* 0x000fe20000000000 */
[----:B------:R-:W-:Y:S02]  /*3410*/  UMOV UR41, 0x40004040 ;  /* 0x4000404000297882 */ /* 0x000fe40000000000 */
[----:B------:R-:W-:Y:S02]  /*3420*/  UIADD3 UR38, UPT, UPT, UR26, 0x2, URZ ;  /* 0x000000021a267890 */ /* 0x000fe4000fffe0ff */
[----:B------:R-:W-:Y:S02]  /*3430*/  UIADD3 UR34, UPT, UPT, UR26, 0x4, URZ ;  /* 0x000000041a227890 */ /* 0x000fe4000fffe0ff */
[----:B------:R-:W-:Y:S01]  /*3440*/  UIADD3 UR30, UPT, UPT, UR26, 0x6, URZ ;  /* 0x000000061a1e7890 */ /* 0x000fe2000fffe0ff */
[----:B------:R2:W-:Y:S01]  /*3450*/  UTCHMMA gdesc[UR26], gdesc[UR28], tmem[UR8], tmem[UR24], idesc[UR25], UP4 ;  /* 0x00ff181c1a0075ea */ /* 0x0005e2000a000008 */
[----:B------:R-:W-:Y:S01]  /*3460*/  UPLOP3.LUT UP4, UPT, UPT, UPT, UPT, 0x80, 0x8 ;  /* 0x000000000008789c */ /* 0x000fe20003f8f070 */
[----:B------:R-:W-:Y:S01]  /*3470*/  UMOV UR39, 0x40004040 ;  /* 0x4000404000277882 */ /* 0x000fe20000000000 */
[----:B------:R-:W-:Y:S01]  /*3480*/  UMOV UR37, 0x40004040 ;  /* 0x4000404000257882 */ /* 0x000fe20000000000 */
[----:B------:R2:W-:Y:S01]  /*3490*/  UTCHMMA gdesc[UR38], gdesc[UR40], tmem[UR8], tmem[UR22], idesc[UR23], UPT ;  /* 0x00ff1628260075ea */ /* 0x0005e2000b800008 */
[----:B------:R-:W-:Y:S01]  /*34a0*/  UMOV UR35, 0x40004040 ;  /* 0x4000404000237882 */ /* 0x000fe20000000000 */
[----:B------:R-:W-:Y:S01]  /*34b0*/  UMOV UR33, 0x40004040 ;  /* 0x4000404000217882 */ /* 0x000fe20000000000 */
[----:B------:R-:W-:Y:S01]  /*34c0*/  UMOV UR31, 0x40004040 ;  /* 0x40004040001f7882 */ /* 0x000fe20000000000 */
[----:B------:R2:W-:Y:S01]  /*34d0*/  UTCHMMA gdesc[UR34], gdesc[UR36], tmem[UR8], tmem[UR20], idesc[UR21], UPT ;  /* 0x00ff1424220075ea */ /* 0x0005e2000b800008 */
[----:B------:R2:W-:Y:S01]  /*34e0*/  UTCHMMA gdesc[UR30], gdesc[UR32], tmem[UR8], tmem[UR18], idesc[UR19], UPT ;  /* 0x00ff12201e0075ea */ /* 0x0005e2000b800008 */
[----:B------:R2:W-:Y:S01]  /*34f0*/  UTCBAR [UR6], URZ ;  /* 0x000000ff060073e9 */ /* 0x0005e200080000ff */
[----:B------:R-:W-:Y:S01]  /*3500*/  UMOV UR17, UR14 ;  /* 0x0000000e00117c82 */ /* 0x000fe20008000000 */
[----:B------:R-:W-:Y:S05]  /*3510*/  BRA.U UP0, `(.L_x_60) ;  /* 0xfffffffd00507547 */ /* 0x000fea000b83ffff */
.L_x_57:
[----:B------:R-:W-:Y:S01]  /*3520*/  UIADD3 UR15, UPT, UPT, UR15, 0x1, URZ ;  /* 0x000000010f0f7890 */ /* 0x000fe2000fffe0ff */
[C---:B------:R-:W-:Y:S01]  /*3530*/  ISETP.NE.AND P0, PT, R10.reuse, 0x2, PT ;  /* 0x000000020a00780c */ /* 0x040fe20003f05270 */
[----:B------:R-:W-:Y:S02]  /*3540*/  UIADD3 UR7, UPT, UPT, UR7, 0xd0, URZ ;  /* 0x000000d007077890 */ /* 0x000fe4000fffe0ff */
[----:B------:R-:W-:Y:S01]  /*3550*/  UISETP.NE.AND UP0, UPT, UR15, 0x4, UPT ;  /* 0x000000040f00788c */ /* 0x000fe2000bf05270 */
[----:B-12---:R-:W-:Y:S02]  /*3560*/  SEL R0, RZ, 0x1, P0 ;  /* 0x00000001ff007807 */ /* 0x006fe40000000000 */
[----:B------:R-:W-:Y:S01]  /*3570*/  SEL R10, R10, RZ, P0 ;  /* 0x000000ff0a0a7207 */ /* 0x000fe20000000000 */
[----:B------:R-:W-:Y:S01]  /*3580*/  USEL UR6, URZ, 0x1, UP0 ;  /* 0x00000001ff067887 */ /* 0x000fe20008000000 */
[----:B------:R-:W-:Y:S01]  /*3590*/  LOP3.LUT R9, R9, R0, RZ, 0x3c, !PT ;  /* 0x0000000009097212 */ /* 0x000fe200078e3cff */
[----:B------:R-:W-:Y:S01]  /*35a0*/  USEL UR15, UR15, URZ, UP0 ;  /* 0x000000ff0f0f7287 */ /* 0x000fe20008000000 */
[----:B------:R1:W-:Y:S03]  /*35b0*/  UTCBAR [UR7], URZ ;  /* 0x000000ff070073e9 */ /* 0x0003e600080000ff */
[----:B------:R-:W-:Y:S01]  /*35c0*/  LOP3.LUT R11, R11, UR6, RZ, 0x3c, !PT ;  /* 0x000000060b0b7c12 */ /* 0x000fe2000f8e3cff */
[----:B------:R-:W-:Y:S07]  /*35d0*/  @P1 BRA `(.L_x_61) ;  /* 0xfffffff800a01947 */ /* 0x000fee000383ffff */
[----:B------:R-:W2:Y:S01]  /*35e0*/  S2UR UR4, SR_CgaCtaId ;  /* 0x00000000000479c3 */ /* 0x000ea20000008800 */
[----:B------:R-:W-:Y:S01]  /*35f0*/  ELECT P0, URZ, PT ;  /* 0x0000000000ff782f */ /* 0x000fe20003800000 */
[----:B------:R-:W-:Y:S01]  /*3600*/  IMAD.MOV.U32 R0, RZ, RZ, 0x1 ;  /* 0x00000001ff007424 */ /* 0x000fe200078e00ff */
[----:B------:R-:W-:Y:S01]  /*3610*/  UIADD3 UR5, UPT, UPT, UR5, 0xf0, URZ ;  /* 0x000000f005057890 */ /* 0x000fe2000fffe0ff */
[----:B------:R-:W-:Y:S01]  /*3620*/  SHF.L.U32 R2, R11, 0x1f, RZ ;  /* 0x0000001f0b027819 */ /* 0x000fe200000006ff */
[----:B------:R-:W-:-:S03]  /*3630*/  UMOV UR6, 0x40 ;  /* 0x0000004000067882 */ /* 0x000fc60000000000 */
[----:B------:R-:W-:Y:S01]  /*3640*/  UVIRTCOUNT.DEALLOC.SMPOOL 0x80 ;  /* 0x000000800000784c */ /* 0x000fe20000000000 */
[----:B--2---:R-:W-:Y:S02]  /*3650*/  ULEA UR4, UR4, UR6, 0x18 ;  /* 0x0000000604047291 */ /* 0x004fe4000f8ec0ff */
[----:B------:R-:W-:-:S07]  /*3660*/  ULEA UR6, UR15, UR5, 0x3 ;  /* 0x000000050f067291 */ /* 0x000fce000f8e18ff */
[----:B------:R2:W-:Y:S02]  /*3670*/  @P0 STS.U8 [UR4+0x1c], R0 ;  /* 0x00001c00ff000988 */ /* 0x0005e40008000004 */
[----:B------:R-:W4:Y:S02]  /*3680*/  SYNCS.PHASECHK.TRANS64.TRYWAIT P0, [UR6], R2 ;  /* 0x00000002ff0075a7 */ /* 0x000f240008001106 */
[----:B--2-4-:R-:W-:Y:S05]  /*3690*/  @!P0 BRA `(.L_x_62) ;  /* 0x0000005c00408947 */ /* 0x014fea0003800000 */
.L_x_157:
[----:B-1----:R-:W-:-:S04]  /*36a0*/  UIADD3 UR7, UPT, UPT, UR15, 0x1, URZ ;  /* 0x000000010f077890 */ /* 0x002fc8000fffe0ff */
[----:B------:R-:W-:-:S04]  /*36b0*/  UISETP.NE.AND UP0, UPT, UR7, 0x4, UPT ;  /* 0x000000040700788c */ /* 0x000fc8000bf05270 */
[----:B------:R-:W-:Y:S02]  /*36c0*/  USEL UR8, URZ, 0x1, UP0 ;  /* 0x00000001ff087887 */ /* 0x000fe40008000000 */
[----:B------:R-:W-:-:S04]  /*36d0*/  USEL UR7, UR7, URZ, UP0 ;  /* 0x000000ff07077287 */ /* 0x000fc80008000000 */
[----:B------:R-:W-:Y:S01]  /*36e0*/  ULEA UR6, UR7, UR5, 0x3 ;  /* 0x0000000507067291 */ /* 0x000fe2000f8e18ff */
[----:B--2---:R-:W-:-:S04]  /*36f0*/  LOP3.LUT R2, R11, UR8, RZ, 0x3c, !PT ;  /* 0x000000080b027c12 */ /* 0x004fc8000f8e3cff */
[----:B------:R-:W-:-:S04]  /*3700*/  SHF.L.U32 R3, R2, 0x1f, RZ ;  /* 0x0000001f02037819 */ /* 0x000fc800000006ff */
[----:B------:R-:W1:Y:S02]  /*3710*/  SYNCS.PHASECHK.TRANS64.TRYWAIT P0, [UR6], R3 ;  /* 0x00000003ff0075a7 */ /* 0x000e640008001106 */
[----:B-1----:R-:W-:Y:S05]  /*3720*/  @!P0 BRA `(.L_x_63) ;  /* 0x0000005c00348947 */ /* 0x002fea0003800000 */
.L_x_159:
        /* <DEDUP_REMOVED lines=9> */
.L_x_161:
[----:B------:R-:W-:-:S04]  /*37c0*/  UIADD3 UR7, UPT, UPT, UR7, 0x1, URZ ;  /* 0x0000000107077890 */ /* 0x000fc8000fffe0ff */
[----:B------:R-:W-:-:S04]  /*37d0*/  UISETP.NE.AND UP0, UPT, UR7, 0x4, UPT ;  /* 0x000000040700788c */ /* 0x000fc8000bf05270 */
[----:B------:R-:W-:Y:S02]  /*37e0*/  USEL UR6, URZ, 0x1, UP0 ;  /* 0x00000001ff067887 */ /* 0x000fe40008000000 */
[----:B------:R-:W-:-:S04]  /*37f0*/  USEL UR7, UR7, URZ, UP0 ;  /* 0x000000ff07077287 */ /* 0x000fc80008000000 */
[----:B------:R-:W-:Y:S01]  /*3800*/  ULEA UR7, UR7, UR5, 0x3 ;  /* 0x0000000507077291 */ /* 0x000fe2000f8e18ff */
[----:B------:R-:W-:-:S04]  /*3810*/  LOP3.LUT R2, R2, UR6, RZ, 0x3c, !PT ;  /* 0x0000000602027c12 */ /* 0x000fc8000f8e3cff */
[----:B------:R-:W-:-:S04]  /*3820*/  SHF.L.U32 R2, R2, 0x1f, RZ ;  /* 0x0000001f02027819 */ /* 0x000fc800000006ff */
[----:B------:R-:W2:Y:S02]  /*3830*/  SYNCS.PHASECHK.TRANS64.TRYWAIT P0, [UR7], R2 ;  /* 0x00000002ff0075a7 */ /* 0x000ea40008001107 */
[----:B--2---:R-:W-:Y:S05]  /*3840*/  @!P0 BRA `(.L_x_65) ;  /* 0x0000005c001c8947 */ /* 0x004fea0003800000 */
.L_x_163:
[----:B------:R-:W-:Y:S01]  /*3850*/  NOP ;  /* 0x0000000000007918 */ /* 0x000fe20000000000 */
[----:B-1----:R-:W1:Y:S01]  /*3860*/  LDS R0, [UR4+0x14] ;  /* 0x00001404ff007984 */ /* 0x002e620008000800 */
[----:B------:R-:W-:Y:S01]  /*3870*/  ULOP3.LUT UR6, UR16, 0xffff, URZ, 0xc0, !UPT ;  /* 0x0000ffff10067892 */ /* 0x000fe2000f8ec0ff */
[----:B------:R-:W-:Y:S01]  /*3880*/  UMOV UR8, 0xffff ;  /* 0x0000ffff00087882 */ /* 0x000fe20000000000 */
[----:B------:R-:W-:Y:S02]  /*3890*/  UMOV UR5, 0x1 ;  /* 0x0000000100057882 */ /* 0x000fe40000000000 */
[----:B------:R-:W-:-:S04]  /*38a0*/  USHF.R.U32.HI UR6, URZ, 0x5, UR6 ;  /* 0x00000005ff067899 */ /* 0x000fc80008011606 */
[----:B------:R-:W-:Y:S02]  /*38b0*/  USHF.L.U32 UR8, UR8, UR6, URZ ;  /* 0x0000000608087299 */ /* 0x000fe400080006ff */
[----:B------:R-:W-:-:S04]  /*38c0*/  USHF.L.U32 UR5, UR5, UR6, URZ ;  /* 0x0000000605057299 */ /* 0x000fc800080006ff */
[----:B-1----:R-:W-:-:S04]  /*38d0*/  LOP3.LUT R0, R0, UR8, RZ, 0xc0, !PT ;  /* 0x0000000800007c12 */ /* 0x002fc8000f8ec0ff */
[----:B------:R-:W-:-:S13]  /*38e0*/  ISETP.NE.AND P0, PT, R0, UR8, PT ;  /* 0x0000000800007c0c */ /* 0x000fda000bf05270 */
[----:B------:R-:W-:Y:S05]  /*38f0*/  @P0 BRA `(.L_x_66) ;  /* 0x0000000000580947 */ /* 0x000fea0003800000 */
[----:B------:R-:W1:Y:S02]  /*3900*/  LDS R0, [UR4+0x18] ;  /* 0x00001804ff007984 */ /* 0x000e640008000800 */
[----:B-1----:R-:W-:-:S04]  /*3910*/  LOP3.LUT R0, R0, UR5, RZ, 0xc0, !PT ;  /* 0x0000000500007c12 */ /* 0x002fc8000f8ec0ff */
[----:B------:R-:W-:-:S13]  /*3920*/  ISETP.NE.AND P0, PT, R0, UR5, PT ;  /* 0x0000000500007c0c */ /* 0x000fda000bf05270 */
[----:B------:R-:W-:Y:S05]  /*3930*/  @P0 BRA `(.L_x_67) ;  /* 0x00000000003c0947 */ /* 0x000fea0003800000 */
[----:B------:R-:W1:Y:S01]  /*3940*/  S2R R2, SR_LANEID ;  /* 0x0000000000027919 */ /* 0x000e620000000000 */
[----:B------:R-:W-:Y:S01]  /*3950*/  ULOP3.LUT UR8, URZ, UR8, URZ, 0x33, !UPT ;  /* 0x00000008ff087292 */ /* 0x000fe2000f8e33ff */
[----:B------:R-:W-:Y:S02]  /*3960*/  VOTEU.ANY UR7, UPT, PT ;  /* 0x0000000000077886 */ /* 0x000fe400038e0100 */
[----:B------:R-:W-:-:S03]  /*3970*/  UFLO.U32 UR7, UR7 ;  /* 0x00000007000772bd */ /* 0x000fc600080e0000 */
[----:B------:R-:W-:-:S04]  /*3980*/  IMAD.U32 R0, RZ, RZ, UR8 ;  /* 0x00000008ff007e24 */ /* 0x000fc8000f8e00ff */
[----:B------:R2:W4:Y:S02]  /*3990*/  REDUX UR6, R0 ;  /* 0x00000000000673c4 */ /* 0x0005240000000000 */
[----:B------:R1:W-:Y:S02]  /*39a0*/  UTCATOMSWS.AND URZ, UR8 ;  /* 0x0000000800ff79e3 */ /* 0x0003e40008000000 */
[----:B-1----:R-:W-:Y:S02]  /*39b0*/  ISETP.EQ.U32.AND P0, PT, R2, UR7, PT ;  /* 0x0000000702007c0c */ /* 0x002fe4000bf02070 */
[----:B--2---:R-:W-:Y:S02]  /*39c0*/  LOP3.LUT R0, RZ, UR5, RZ, 0x33, !PT ;  /* 0x00000005ff007c12 */ /* 0x004fe4000f8e33ff */
[----:B----4-:R-:W-:Y:S02]  /*39d0*/  MOV R2, UR6 ;  /* 0x0000000600027c02 */ /* 0x010fe40008000f00 */
[----:B------:R-:W1:Y:S07]  /*39e0*/  REDUX UR5, R0 ;  /* 0x00000000000573c4 */ /* 0x000e6e0000000000 */
[----:B------:R2:W-:Y:S01]  /*39f0*/  @P0 ATOMS.AND RZ, [UR4+0x14], R2 ;  /* 0x00001402ffff098c */ /* 0x0005e2000a800004 */
[----:B-1----:R-:W-:-:S05]  /*3a00*/  IMAD.U32 R0, RZ, RZ, UR5 ;  /* 0x00000005ff007e24 */ /* 0x002fca000f8e00ff */
[----:B------:R2:W-:Y:S01]  /*3a10*/  @P0 ATOMS.AND RZ, [UR4+0x18], R0 ;  /* 0x00001800ffff098c */ /* 0x0005e2000a800004 */
[----:B------:R-:W-:Y:S05]  /*3a20*/  BRA `(.L_x_68) ;  /* 0x0000000000147947 */ /* 0x000fea0003800000 */
.L_x_67:
[----:B------:R-:W-:Y:S02]  /*3a30*/  MOV R2, 0x3a50 ;  /* 0x00003a5000027802 */ /* 0x000fe40000000f00 */
[----:B---3-5:R-:W-:Y:S05]  /*3a40*/  CALL.REL.NOINC `($__internal_0_$__cuda_sm10x_tcgen05_guardrail_trap_col_being_dealloced_not_returned_by_alloc) ;  /* 0x0000006000047944 */ /* 0x028fea0003c00000 */
[----:B------:R-:W-:Y:S05]  /*3a50*/  BRA `(.L_x_68) ;  /* 0x0000000000087947 */ /* 0x000fea0003800000 */
.L_x_66:
[----:B------:R-:W-:Y:S02]  /*3a60*/  MOV R2, 0x3a80 ;  /* 0x00003a8000027802 */ /* 0x000fe40000000f00 */
[----:B---3-5:R-:W-:Y:S05]  /*3a70*/  CALL.REL.NOINC `($__internal_2_$__cuda_sm10x_tcgen05_guardrail_trap_unallocated_columns_being_dealloced) ;  /* 0x0000006000107944 */ /* 0x028fea0003c00000 */
.L_x_68:
[----:B------:R-:W-:Y:S01]  /*3a80*/  NOP ;  /* 0x0000000000007918 */ /* 0x000fe20000000000 */
[----:B------:R-:W-:Y:S05]  /*3a90*/  EXIT ;  /* 0x000000000000794d */ /* 0x000fea0003800000 */
.L_x_50:
[----:B------:R-:W-:-:S09]  /*3aa0*/  UISETP.NE.OR UP2, UPT, UR8, 0x3, !UP2 ;  /* 0x000000030800788c */ /* 0x000fd2000d745670 */
[----:B------:R-:W-:Y:S05]  /*3ab0*/  BRA.U UP2, `(.L_x_69) ;  /* 0x0000001102087547 */ /* 0x000fea000b800000 */
[----:B------:R-:W1:Y:S01]  /*3ac0*/  LDC R0, c[0x0][0xb30] ;  /* 0x0002cc00ff007b82 */ /* 0x000e620000000800 */
[----:B------:R-:W2:Y:S01]  /*3ad0*/  LDCU.64 UR8, c[0x0][0x888] ;  /* 0x00011100ff0877ac */ /* 0x000ea20008000a00 */
[----:B------:R-:W-:Y:S02]  /*3ae0*/  HFMA2 R27, -RZ, RZ, 0, 0 ;  /* 0x00000000ff1b7431 */ /* 0x000fe400000001ff */
[----:B------:R-:W-:Y:S01]  /*3af0*/  IMAD.MOV.U32 R29, RZ, RZ, 0x1 ;  /* 0x00000001ff1d7424 */ /* 0x000fe200078e00ff */
[----:B------:R-:W-:Y:S01]  /*3b00*/  MOV R25, 0x2000 ;  /* 0x0000200000197802 */ /* 0x000fe20000000f00 */
[----:B------:R-:W4:Y:S01]  /*3b10*/  LDCU.64 UR4, c[0x0][0x890] ;  /* 0x00011200ff0477ac */ /* 0x000f220008000a00 */
[----:B------:R-:W-:Y:S01]  /*3b20*/  IMAD.MOV.U32 R28, RZ, RZ, RZ ;  /* 0x000000ffff1c7224 */ /* 0x000fe200078e00ff */
[----:B------:R-:W3:Y:S01]  /*3b30*/  LDC R24, c[0x0][0x370] ;  /* 0x0000dc00ff187b82 */ /* 0x000ee20000000800 */
[----:B------:R-:W-:Y:S01]  /*3b40*/  UMOV UR7, 0x400 ;  /* 0x0000040000077882 */ /* 0x000fe20000000000 */
[----:B------:R-:W-:-:S02]  /*3b50*/  UPLOP3.LUT UP1, UPT, UPT, UPT, UPT, 0x40, 0x4 ;  /* 0x000000000004789c */ /* 0x000fc40003f2e870 */
[----:B------:R-:W-:-:S04]  /*3b60*/  ULEA UR7, UR37, UR7, 0x18 ;  /* 0x0000000725077291 */ /* 0x000fc8000f8ec0ff */
[----:B------:R-:W3:Y:S01]  /*3b70*/  LDC R3, c[0x0][0xb0c] ;  /* 0x0002c300ff037b82 */ /* 0x000ee20000000800 */
[----:B------:R-:W-:Y:S02]  /*3b80*/  UIADD3 UR13, UPT, UPT, UR7, 0x78, URZ ;  /* 0x00000078070d7890 */ /* 0x000fe4000fffe0ff */
[----:B--2---:R-:W-:Y:S02]  /*3b90*/  UISETP.NE.U32.AND UP2, UPT, UR8, URZ, UPT ;  /* 0x000000ff0800728c */ /* 0x004fe4000bf45070 */
[----:B------:R-:W-:Y:S02]  /*3ba0*/  UIADD3 UR33, UPT, UPT, UR7, 0x60, URZ ;  /* 0x0000006007217890 */ /* 0x000fe4000fffe0ff */
[----:B----4-:R-:W-:Y:S01]  /*3bb0*/  UISETP.NE.U32.AND UP3, UPT, UR4, URZ, UPT ;  /* 0x000000ff0400728c */ /* 0x010fe2000bf65070 */
[----:B------:R-:W2:Y:S01]  /*3bc0*/  LDC R18, c[0x0][0xb20] ;  /* 0x0002c800ff127b82 */ /* 0x000ea20000000800 */
[----:B-1----:R-:W-:Y:S01]  /*3bd0*/  ISETP.NE.AND P1, PT, R0, 0x1, PT ;  /* 0x000000010000780c */ /* 0x002fe20003f25270 */
[----:B------:R-:W-:-:S02]  /*3be0*/  UISETP.NE.AND.EX UP2, UPT, UR9, URZ, UPT, UP2 ;  /* 0x000000ff0900728c */ /* 0x000fc4000bf45320 */
[----:B------:R-:W-:Y:S02]  /*3bf0*/  UIADD3 UR25, UPT, UPT, UR7, 0x68, URZ ;  /* 0x0000006807197890 */ /* 0x000fe4000fffe0ff */
[----:B------:R-:W-:Y:S02]  /*3c00*/  UIADD3 UR17, UPT, UPT, UR7, 0x70, URZ ;  /* 0x0000007007117890 */ /* 0x000fe4000fffe0ff */
[----:B------:R-:W1:Y:S01]  /*3c10*/  LDC.64 R30, c[0x0][0x348] ;  /* 0x0000d200ff1e7b82 */ /* 0x000e620000000a00 */
[----:B------:R-:W-:Y:S02]  /*3c20*/  UPRMT UR13, UR37, 0x654, UR13 ;  /* 0x00000654250d7896 */ /* 0x000fe4000800000d */
[----:B------:R-:W-:-:S05]  /*3c30*/  UISETP.NE.AND.EX UP3, UPT, UR5, URZ, UPT, UP3 ;  /* 0x000000ff0500728c */ /* 0x000fca000bf65330 */
[----:B------:R-:W4:Y:S08]  /*3c40*/  LDC.64 R16, c[0x0][0xb10] ;  /* 0x0002c400ff107b82 */ /* 0x000f300000000a00 */
[----:B------:R-:W1:Y:S08]  /*3c50*/  LDC.64 R6, c[0x0][0xb18] ;  /* 0x0002c600ff067b82 */ /* 0x000e700000000a00 */
[----:B------:R-:W1:Y:S08]  /*3c60*/  LDC.64 R4, c[0x0][0xb28] ;  /* 0x0002ca00ff047b82 */ /* 0x000e700000000a00 */
[----:B--23--:R-:W1:Y:S02]  /*3c70*/  LDC R19, c[0x0][0x374] ;  /* 0x0000dd00ff137b82 */ /* 0x00ce640000000800 */
.L_x_80:
[C---:B------:R-:W-:Y:S02]  /*3c80*/  LEA R0, R28.reuse, UR7, 0x3 ;  /* 0x000000071c007c11 */ /* 0x040fe4000f8e18ff */
[----:B------:R-:W-:Y:S02]  /*3c90*/  SHF.L.U32 R2, R27, 0x1f, RZ ;  /* 0x0000001f1b027819 */ /* 0x000fe400000006ff */
[----:B------:R-:W-:Y:S02]  /*3ca0*/  LEA R20, R28, UR7, 0x4 ;  /* 0x000000071c147c11 */ /* 0x000fe4000f8e20ff */
[----:B--2---:R-:W2:Y:S02]  /*3cb0*/  SYNCS.PHASECHK.TRANS64.TRYWAIT P0, [R0+URZ+0xb0], R2 ;  /* 0x0000b002000075a7 */ /* 0x004ea400080011ff */
[----:B--2---:R-:W-:Y:S05]  /*3cc0*/  @!P0 BRA `(.L_x_70) ;  /* 0x0000005800148947 */ /* 0x004fea0003800000 */
.L_x_164:
[----:B------:R-:W-:Y:S01]  /*3cd0*/  ISETP.GE.AND P0, PT, R40, 0x1, PT ;  /* 0x000000012800780c */ /* 0x000fe20003f06270 */
[----:B------:R-:W3:Y:S01]  /*3ce0*/  LDS.128 R20, [R20+0x140] ;  /* 0x0001400014147984 */ /* 0x000ee20000000c00 */
[----:B--2---:R-:W-:Y:S01]  /*3cf0*/  VIADD R0, R0, 0xc0 ;  /* 0x000000c000007836 */ /* 0x004fe20000000000 */
[----:B------:R-:W-:Y:S01]  /*3d00*/  @!PT LDS RZ, [RZ] ;  /* 0x00000000fffff984 */ /* 0x000fe20000000800 */
[----:B------:R-:W-:Y:S01]  /*3d10*/  @!PT LDS RZ, [RZ] ;  /* 0x00000000fffff984 */ /* 0x000fe20000000800 */
[----:B------:R-:W-:Y:S01]  /*3d20*/  @!PT LDS RZ, [RZ] ;  /* 0x00000000fffff984 */ /* 0x000fe20000000800 */
[----:B------:R-:W-:Y:S01]  /*3d30*/  @!PT LDS RZ, [RZ] ;  /* 0x00000000fffff984 */ /* 0x000fe20000000800 */
[----:B------:R2:W-:Y:S06]  /*3d40*/  MEMBAR.ALL.CTA ;  /* 0x0000000000007992 */ /* 0x0005ec0000008000 */
[----:B--2---:R-:W2:Y:S01]  /*3d50*/  FENCE.VIEW.ASYNC.S ;  /* 0x00000000000073c6 */ /* 0x004ea20000000000 */
[----:B------:R-:W-:Y:S04]  /*3d60*/  PRMT R0, RZ, 0x654, R0 ;  /* 0x00000654ff007816 */ /* 0x000fe80000000000 */
[----:B--2---:R2:W-:Y:S01]  /*3d70*/  SYNCS.ARRIVE.TRANS64.RED.A1T0 RZ, [R0+URZ], RZ ;  /* 0x000000ff00ff79a7 */ /* 0x0045e200081004ff */
[----:B---3--:R-:W-:Y:S11]  /*3d80*/  LOP3.LUT P3, RZ, R22, 0x1, RZ, 0xc0, !PT ;  /* 0x0000000116ff7812 */ /* 0x008ff6000786c0ff */
[----:B------:R-:W-:Y:S02]  /*3d90*/  @!UPT UIADD3 URZ, UPT, UPT, URZ, URZ, URZ ;  /* 0x000000fffffff290 */ /* 0x000fe4000fffe0ff */
[----:B------:R-:W-:Y:S02]  /*3da0*/  @P3 MOV R11, R20 ;  /* 0x00000014000b3202 */ /* 0x000fe40000000f00 */
[----:B------:R-:W-:Y:S01]  /*3db0*/  @P3 LOP3.LUT R10, R21, 0xffff, RZ, 0xc0, !PT ;  /* 0x0000ffff150a3812 */ /* 0x000fe200078ec0ff */
[----:B--2---:R-:W-:Y:S06]  /*3dc0*/  @!P0 BRA `(.L_x_71) ;  /* 0x0000000000a48947 */ /* 0x004fec0003800000 */
[-C--:B-1----:R-:W-:Y:S01]  /*3dd0*/  IMAD.HI.U32 R0, R19, R7.reuse, RZ ;  /* 0x0000000713007227 */ /* 0x082fe200078e00ff */
[----:B------:R-:W-:Y:S02]  /*3de0*/  ISETP.NE.AND P0, PT, R6, 0x1, PT ;  /* 0x000000010600780c */ /* 0x000fe40003f05270 */
[----:B------:R-:W-:Y:S01]  /*3df0*/  ISETP.NE.AND P2, PT, R40, 0x1, PT ;  /* 0x000000012800780c */ /* 0x000fe20003f45270 */
[----:B----4-:R-:W-:Y:S01]  /*3e00*/  IMAD.HI.U32 R9, R24, R16, RZ ;  /* 0x0000001018097227 */ /* 0x010fe200078e00ff */
[----:B------:R-:W-:Y:S02]  /*3e10*/  SHF.R.U32.HI R0, RZ, R18, R0 ;  /* 0x00000012ff007219 */ /* 0x000fe40000011600 */
[----:B------:R-:W-:Y:S01]  /*3e20*/  ISETP.NE.AND P4, PT, R3, 0x1, PT ;  /* 0x000000010300780c */ /* 0x000fe20003f85270 */
[----:B------:R-:W-:Y:S01]  /*3e30*/  IMAD.HI.U32 R13, R10, R7, RZ ;  /* 0x000000070a0d7227 */ /* 0x000fe200078e00ff */
[----:B------:R-:W-:Y:S02]  /*3e40*/  SHF.R.U32.HI R9, RZ, R17, R9 ;  /* 0x00000011ff097219 */ /* 0x000fe40000011609 */
[----:B------:R-:W-:Y:S01]  /*3e50*/  SEL R0, R19, R0, !P0 ;  /* 0x0000000013007207 */ /* 0x000fe20004000000 */
[----:B------:R-:W-:Y:S01]  /*3e60*/  IMAD.HI.U32 R12, R11, R16, RZ ;  /* 0x000000100b0c7227 */ /* 0x000fe200078e00ff */
[----:B------:R-:W-:Y:S03]  /*3e70*/  SEL R9, R24, R9, !P4 ;  /* 0x0000000918097207 */ /* 0x000fe60006000000 */
[-C--:B------:R-:W-:Y:S01]  /*3e80*/  IMAD.HI.U32 R8, R0, R4.reuse, RZ ;  /* 0x0000000400087227 */ /* 0x080fe200078e00ff */
[----:B------:R-:W-:Y:S03]  /*3e90*/  SHF.R.U32.HI R12, RZ, R17, R12 ;  /* 0x00000011ff0c7219 */ /* 0x000fe6000001160c */
[----:B------:R-:W-:Y:S01]  /*3ea0*/  IMAD.HI.U32 R2, R9, R4, RZ ;  /* 0x0000000409027227 */ /* 0x000fe200078e00ff */
[-C--:B------:R-:W-:Y:S02]  /*3eb0*/  @P2 SHF.R.U32.HI R0, RZ, R5.reuse, R8 ;  /* 0x00000005ff002219 */ /* 0x080fe40000011608 */
[----:B------:R-:W-:Y:S02]  /*3ec0*/  SHF.R.U32.HI R8, RZ, R18, R13 ;  /* 0x00000012ff087219 */ /* 0x000fe4000001160d */
[----:B------:R-:W-:Y:S01]  /*3ed0*/  @P2 SHF.R.U32.HI R9, RZ, R5, R2 ;  /* 0x00000005ff092219 */ /* 0x000fe20000011602 */
[----:B------:R-:W-:Y:S01]  /*3ee0*/  IMAD R0, R40, R0, RZ ;  /* 0x0000000028007224 */ /* 0x000fe200078e02ff */
[----:B------:R-:W-:Y:S02]  /*3ef0*/  SEL R8, R10, R8, !P0 ;  /* 0x000000080a087207 */ /* 0x000fe40004000000 */
[----:B------:R-:W-:Y:S01]  /*3f00*/  SEL R2, R11, R12, !P4 ;  /* 0x0000000c0b027207 */ /* 0x000fe20006000000 */
[----:B------:R-:W-:Y:S01]  /*3f10*/  IMAD R12, R40, R9, RZ ;  /* 0x00000009280c7224 */ /* 0x000fe200078e02ff */
[C---:B------:R-:W-:Y:S01]  /*3f20*/  ISETP.GE.AND P0, PT, R8.reuse, R0, PT ;  /* 0x000000000800720c */ /* 0x040fe20003f06270 */
[----:B------:R-:W-:Y:S03]  /*3f30*/  IMAD.HI.U32 R0, R8, R4, RZ ;  /* 0x0000000408007227 */ /* 0x000fe600078e00ff */
[----:B------:R-:W-:Y:S02]  /*3f40*/  ISETP.GE.OR P0, PT, R2, R12, P0 ;  /* 0x0000000c0200720c */ /* 0x000fe40000706670 */
[-C--:B------:R-:W-:Y:S04]  /*3f50*/  SHF.R.U32.HI R0, RZ, R5.reuse, R0 ;  /* 0x00000005ff007219 */ /* 0x080fe80000011600 */
[----:B------:R-:W-:Y:S05]  /*3f60*/  SEL R13, R8, R0, !P2 ;  /* 0x00000000080d7207 */ /* 0x000fea0005000000 */
[----:B------:R-:W-:Y:S02]  /*3f70*/  IMAD.MOV R12, RZ, RZ, -R13 ;  /* 0x000000ffff0c7224 */ /* 0x000fe400078e0a0d */
[----:B------:R-:W-:Y:S04]  /*3f80*/  @!P0 IMAD.HI.U32 R0, R2, R4, RZ ;  /* 0x0000000402008227 */ /* 0x000fe800078e00ff */
[----:B------:R-:W-:Y:S01]  /*3f90*/  IMAD R12, R40, R12, R8 ;  /* 0x0000000c280c7224 */ /* 0x000fe200078e0208 */
[----:B------:R-:W-:Y:S04]  /*3fa0*/  @!P0 SHF.R.U32.HI R0, RZ, R5, R0 ;  /* 0x00000005ff008219 */ /* 0x000fe80000011600 */
[----:B------:R-:W-:Y:S04]  /*3fb0*/  @!P0 SEL R0, R2, R0, !P2 ;  /* 0x0000000002008207 */ /* 0x000fe80005000000 */
[----:B------:R-:W-:Y:S01]  /*3fc0*/  @!P0 IADD3 R13, PT, PT, R13, -R0, RZ ;  /* 0x800000000d0d8210 */ /* 0x000fe20007ffe0ff */
[----:B------:R-:W-:Y:S01]  /*3fd0*/  @!P0 IMAD R0, R9, R12, R0 ;  /* 0x0000000c09008224 */ /* 0x000fe200078e0200 */
[----:B------:R-:W-:Y:S01]  /*3fe0*/  IADD3 R9, PT, PT, -R8, RZ, RZ ;  /* 0x000000ff08097210 */ /* 0x000fe20007ffe1ff */
[--C-:B------:R-:W-:Y:S02]  /*3ff0*/  IMAD.MOV R12, RZ, RZ, -R2.reuse ;  /* 0x000000ffff0c7224 */ /* 0x100fe400078e0a02 */
[----:B------:R-:W-:Y:S02]  /*4000*/  @!P0 IMAD R8, R13, R40, R2 ;  /* 0x000000280d088224 */ /* 0x000fe400078e0202 */
[----:B------:R-:W-:Y:S02]  /*4010*/  @!P0 IMAD.MOV.U32 R2, RZ, RZ, R0 ;  /* 0x000000ffff028224 */ /* 0x000fe400078e0000 */
[----:B------:R-:W-:Y:S02]  /*4020*/  IMAD R11, R3, R12, R11 ;  /* 0x0000000c030b7224 */ /* 0x000fe400078e020b */
[----:B------:R-:W-:Y:S02]  /*4030*/  IMAD R10, R6, R9, R10 ;  /* 0x00000009060a7224 */ /* 0x000fe400078e020a */
[----:B------:R-:W-:Y:S02]  /*4040*/  IMAD R11, R2, R3, R11 ;  /* 0x00000003020b7224 */ /* 0x000fe400078e020b */
[----:B------:R-:W-:Y:S02]  /*4050*/  IMAD R10, R8, R6, R10 ;  /* 0x00000006080a7224 */ /* 0x000fe400078e020a */
.L_x_71:
[----:B------:R-:W-:Y:S05]  /*4060*/  BRA.U UP1, `(.L_x_72) ;  /* 0x0000000101107547 */ /* 0x000fea000b800000 */
[----:B------:R-:W-:Y:S04]  /*4070*/  MOV R2, UR6 ;  /* 0x0000000600027c02 */ /* 0x000fe80008000f00 */
[----:B------:R-:W-:Y:S04]  /*4080*/  SHF.L.U32 R2, R2, 0x1f, RZ ;  /* 0x0000001f02027819 */ /* 0x000fe800000006ff */
[----:B------:R-:W2:Y:S02]  /*4090*/  SYNCS.PHASECHK.TRANS64.TRYWAIT P0, [UR7+0xa8], R2 ;  /* 0x0000a802ff0075a7 */ /* 0x000ea40008001107 */
[----:B--2---:R-:W-:Y:S05]  /*40a0*/  @!P0 BRA `(.L_x_73) ;  /* 0x0000005400308947 */ /* 0x004fea0003800000 */
.L_x_72:
[----:B------:R-:W-:Y:S02]  /*40b0*/  R2UR UR35, R15 ;  /* 0x000000000f2372ca */ /* 0x000fe400000e0000 */
[----:B------:R-:W-:Y:S02]  /*40c0*/  R2UR UR34, R14 ;  /* 0x000000000e2272ca */ /* 0x000fe400000e0000 */
[----:B------:R-:W-:Y:S02]  /*40d0*/  ISETP.NE.U32.AND P2, PT, RZ, UR4, PT ;  /* 0x00000004ff007c0c */ /* 0x000fe4000bf45070 */
[----:B------:R-:W-:Y:S02]  /*40e0*/  SHF.L.U32 R14, R29, 0x1f, RZ ;  /* 0x0000001f1d0e7819 */ /* 0x000fe400000006ff */
[----:B------:R-:W-:Y:S05]  /*40f0*/  ISETP.NE.AND.EX P2, PT, RZ, UR5, PT, P2 ;  /* 0x00000005ff007c0c */ /* 0x000fea000bf45320 */
[----:B------:R-:W-:Y:S02]  /*4100*/  USHF.L.U32 UR35, UR35, 0x7, URZ ;  /* 0x0000000723237899 */ /* 0x000fe400080006ff */
[----:B------:R-:W-:Y:S01]  /*4110*/  USHF.L.U32 UR34, UR34, 0x7, URZ ;  /* 0x0000000722227899 */ /* 0x000fe200080006ff */
[----:B------:R-:W-:Y:S11]  /*4120*/  BRA.U !UP3, `(.L_x_74) ;  /* 0x000000010b347547 */ /* 0x000ff6000b800000 */
[----:B------:R-:W-:Y:S01]  /*4130*/  UPLOP3.LUT UP0, UPT, UPT, UPT, UP2, 0x80, 0x8 ;  /* 0x000000000008789c */ /* 0x000fe20003f0f020 */
[----:B--2---:R-:W-:Y:S02]  /*4140*/  HFMA2 R0, -RZ, RZ, 0, 5.9604644775390625e-08 ;  /* 0x00000001ff007431 */ /* 0x004fe400000001ff */
[----:B------:R-:W-:Y:S03]  /*4150*/  IMAD.MOV.U32 R88, RZ, RZ, 0x1 ;  /* 0x00000001ff587424 */ /* 0x000fe600078e00ff */
[----:B------:R-:W-:Y:S05]  /*4160*/  PLOP3.LUT P0, PT, PT, PT, UP0, 0x80, 0x8 ;  /* 0x000000000008781c */ /* 0x000fea0003f0f008 */
[----:B------:R-:W2:Y:S01]  /*4170*/  @UP0 LDCU.64 UR10, c[0x0][0x888] ;  /* 0x00011100ff0a07ac */ /* 0x000ea20008000a00 */
[----:B------:R-:W-:Y:S07]  /*4180*/  @UP0 UIMAD UR8, UR36, UR4, URZ ;  /* 0x00000004240802a4 */ /* 0x000fee000f8e02ff */
[----:B------:R-:W-:Y:S01]  /*4190*/  @!P0 PRMT R88, R0, 0x7610, R88 ;  /* 0x0000761000588816 */ /* 0x000fe20000000058 */
[----:B--2---:R-:W-:Y:S03]  /*41a0*/  @UP0 UIMAD.WIDE UR10, UR8, 0x4, UR10 ;  /* 0x00000004080a08a5 */ /* 0x004fe6000f8e020a */
[----:B------:R-:W2:Y:S03]  /*41b0*/  @!UP0 LDCU UR8, c[0x0][0x880] ;  /* 0x00011000ff0887ac */ /* 0x000ea60008000800 */
[----:B------:R-:W-:Y:S01]  /*41c0*/  IMAD.U32 R8, RZ, RZ, UR10 ;  /* 0x0000000aff087e24 */ /* 0x000fe2000f8e00ff */
[----:B------:R-:W-:Y:S05]  /*41d0*/  MOV R9, UR11 ;  /* 0x0000000b00097c02 */ /* 0x000fea0008000f00 */
[----:B-----5:R3:W5:Y:S02]  /*41e0*/  @P0 LDG.E R49, desc[UR46][R8.64] ;  /* 0x0000002e08310981 */ /* 0x020764000c1e1900 */
[----:B--23--:R-:W-:Y:S07]  /*41f0*/  @!P0 IMAD.U32 R49, RZ, RZ, UR8 ;  /* 0x00000008ff318e24 */ /* 0x00cfee000f8e00ff */
.L_x_74:
[----:B-----5:R-:W-:Y:S01]  /*4200*/  @!P2 FSETP.EQ.AND P0, PT, R49, RZ, PT ;  /* 0x000000ff3100a20b */ /* 0x020fe20003f02000 */
[----:B------:R-:W-:Y:S01]  /*4210*/  @!UPT UIADD3 URZ, UPT, UPT, URZ, URZ, URZ ;  /* 0x000000fffffff290 */ /* 0x000fe2000fffe0ff */
[----:B------:R-:W-:Y:S11]  /*4220*/  @!P2 BRA `(.L_x_75) ;  /* 0x000000000014a947 */ /* 0x000ff60003800000 */
[----:B------:R-:W-:Y:S02]  /*4230*/  LOP3.LUT P2, RZ, R88, 0xff, RZ, 0xc0, !PT ;  /* 0x000000ff58ff7812 */ /* 0x000fe4000784c0ff */
[----:B------:R-:W-:Y:S04]  /*4240*/  PLOP3.LUT P0, PT, PT, PT, UP0, 0x80, 0x8 ;  /* 0x000000000008781c */ /* 0x000fe80003f0f008 */
[----:B------:R-:W-:Y:S07]  /*4250*/  PLOP3.LUT P0, PT, P0, PT, PT, 0x8, 0x80 ;  /* 0x000000000080781c */ /* 0x000fee000070e170 */
[----:B------:R-:W-:Y:S11]  /*4260*/  @P2 FSETP.EQ.AND P0, PT, R49, RZ, PT ;  /* 0x000000ff3100220b */ /* 0x000ff60003f02000 */
[----:B------:R-:W-:Y:S02]  /*4270*/  @!UPT UIADD3 URZ, UPT, UPT, URZ, URZ, URZ ;  /* 0x000000fffffff290 */ /* 0x000fe4000fffe0ff */
.L_x_75:
[----:B------:R-:W3:Y:S01]  /*4280*/  SYNCS.PHASECHK.TRANS64.TRYWAIT P2, [UR7+0x80], R14 ;  /* 0x0000800eff0075a7 */ /* 0x000ee20008041107 */
[----:B------:R-:W-:Y:S04]  /*4290*/  ELECT P4, URZ, PT ;  /* 0x0000000000ff782f */ /* 0x000fe80003880000 */
[----:B------:R-:W-:Y:S11]  /*42a0*/  PLOP3.LUT P4, PT, P0, P4, PT, 0xf2, 0x2f ;  /* 0x00000000002f781c */ /* 0x000ff60000789e72 */
[----:B------:R-:W-:Y:S02]  /*42b0*/  @!UPT UIADD3 URZ, UPT, UPT, URZ, URZ, URZ ;  /* 0x000000fffffff290 */ /* 0x000fe4000fffe0ff */
[----:B-1----:R-:W-:Y:S05]  /*42c0*/  @!P4 IADD3 R8, P0, PT, R30, 0x580, RZ ;  /* 0x000005801e08c810 */ /* 0x002fea0007f1e0ff */
[----:B--2---:R-:W-:Y:S01]  /*42d0*/  @!P4 IMAD.X R2, RZ, RZ, R31, P0 ;  /* 0x000000ffff02c224 */ /* 0x004fe200000e061f */
[----:B---3--:R-:W-:Y:S07]  /*42e0*/  @!P2 BRA `(.L_x_76) ;  /* 0x0000005000b8a947 */ /* 0x008fee0003800000 */
.L_x_167:
[----:B------:R-:W-:Y:S01]  /*42f0*/  @!P4 R2UR UR8, R2 ;  /* 0x000000000208c2ca */ /* 0x000fe200000e0000 */
[----:B------:R-:W-:Y:S01]  /*4300*/  VOTEU.ALL UP1, P4 ;  /* 0x0000000000ff7886 */ /* 0x000fe20002020000 */
[----:B------:R-:W-:Y:S01]  /*4310*/  @!P4 R2UR UR9, R8 ;  /* 0x000000000809c2ca */ /* 0x000fe200000e0000 */
[----:B-1----:R-:W-:Y:S01]  /*4320*/  @!P4 IMAD.MOV.U32 R0, RZ, RZ, 0x2000 ;  /* 0x00002000ff00c424 */ /* 0x002fe200078e00ff */
[----:B------:R-:W-:Y:S01]  /*4330*/  UMOV UR10, 0x0 ;  /* 0x00000000000a7882 */ /* 0x000fe20000000000 */
[----:B------:R-:W-:Y:S01]  /*4340*/  UMOV UR11, 0x10000000 ;  /* 0x10000000000b7882 */ /* 0x000fe20000000000 */
[----:B------:R-:W-:Y:S01]  /*4350*/  @!UP1 UIADD3 UR32, UPT, UPT, UR7, 0x200, URZ ;  /* 0x0000020007209890 */ /* 0x000fe2000fffe0ff */
[----:B------:R-:W-:Y:S06]  /*4360*/  VOTEU.ALL UP1, P4 ;  /* 0x0000000000ff7886 */ /* 0x000fec0002020000 */
[----:B------:R-:W-:Y:S01]  /*4370*/  IMAD.U32 R9, RZ, RZ, UR8 ;  /* 0x00000008ff097e24 */ /* 0x000fe2000f8e00ff */
[----:B------:R-:W-:Y:S01]  /*4380*/  UPRMT UR8, UR37, 0x654, UR33 ;  /* 0x0000065425087896 */ /* 0x000fe20008000021 */
[----:B------:R-:W-:Y:S03]  /*4390*/  IMAD.U32 R8, RZ, RZ, UR9 ;  /* 0x00000009ff087e24 */ /* 0x000fe6000f8e00ff */
[----:B------:R-:W-:Y:S02]  /*43a0*/  @!P4 R2UR UR15, R9 ;  /* 0x00000000090fc2ca */ /* 0x000fe400000e0000 */
[----:B------:R-:W-:Y:S02]  /*43b0*/  @!P4 R2UR UR14, R8 ;  /* 0x00000000080ec2ca */ /* 0x000fe400000e0000 */
[----:B------:R-:W-:Y:S05]  /*43c0*/  @!P4 IADD3 R8, P0, PT, R30, 0x580, RZ ;  /* 0x000005801e08c810 */ /* 0x000fea0007f1e0ff */
[----:B------:R-:W-:Y:S06]  /*43d0*/  @!P4 IMAD.X R2, RZ, RZ, R31, P0 ;  /* 0x000000ffff02c224 */ /* 0x000fec00000e061f */
[----:B------:R1:W-:Y:S01]  /*43e0*/  @!UP1 UTMALDG.3D [UR32], [UR14], desc[UR10] ;  /* 0x00000a200e0095b4 */ /* 0x0003e20008011000 */
[----:B------:R1:W-:Y:S01]  /*43f0*/  @!P4 SYNCS.ARRIVE.TRANS64.RED.A0TR RZ, [UR7+0x60], R0 ;  /* 0x00006000ffffc9a7 */ /* 0x0003e20008300407 */
[----:B------:R-:W-:Y:S01]  /*4400*/  SYNCS.ARRIVE.TRANS64.RED.A1T0 RZ, [UR8], RZ ;  /* 0x000000ffffff79a7 */ /* 0x000fe20008100408 */
[----:B------:R-:W2:Y:S02]  /*4410*/  SYNCS.PHASECHK.TRANS64.TRYWAIT P2, [UR7+0x88], R14 ;  /* 0x0000880eff0075a7 */ /* 0x000ea40008041107 */
[----:B-12---:R-:W-:Y:S05]  /*4420*/  @!P2 BRA `(.L_x_77) ;  /* 0x000000500080a947 */ /* 0x006fea0003800000 */
.L_x_169:
[----:B------:R-:W-:Y:S01]  /*4430*/  @!P4 R2UR UR8, R2 ;  /* 0x000000000208c2ca */ /* 0x000fe200000e0000 */
[----:B------:R-:W-:Y:S01]  /*4440*/  VOTEU.ALL UP1, P4 ;  /* 0x0000000000ff7886 */ /* 0x000fe20002020000 */
[----:B------:R-:W-:Y:S01]  /*4450*/  @!P4 R2UR UR9, R8 ;  /* 0x000000000809c2ca */ /* 0x000fe200000e0000 */
[----:B-1----:R-:W-:Y:S01]  /*4460*/  @!P4 IMAD.MOV.U32 R0, RZ, RZ, 0x2000 ;  /* 0x00002000ff00c424 */ /* 0x002fe200078e00ff */
[----:B------:R-:W-:Y:S01]  /*4470*/  UMOV UR10, 0x0 ;  /* 0x00000000000a7882 */ /* 0x000fe20000000000 */
[----:B------:R-:W-:Y:S01]  /*4480*/  UMOV UR11, 0x10000000 ;  /* 0x10000000000b7882 */ /* 0x000fe20000000000 */
[----:B------:R-:W-:Y:S02]  /*4490*/  @!UP1 UIADD3 UR26, UPT, UPT, UR34, 0x20, URZ ;  /* 0x00000020221a9890 */ /* 0x000fe4000fffe0ff */
[----:B------:R-:W-:Y:S01]  /*44a0*/  @!UP1 UIADD3 UR24, UPT, UPT, UR7, 0x2200, URZ ;  /* 0x0000220007189890 */ /* 0x000fe2000fffe0ff */
[----:B------:R-:W-:Y:S01]  /*44b0*/  VOTEU.ALL UP1, P4 ;  /* 0x0000000000ff7886 */ /* 0x000fe20002020000 */
[----:B------:R-:W-:Y:S01]  /*44c0*/  UMOV UR27, UR35 ;  /* 0x00000023001b7c82 */ /* 0x000fe20008000000 */
[----:B------:R-:W-:Y:S02]  /*44d0*/  UMOV UR28, UR36 ;  /* 0x00000024001c7c82 */ /* 0x000fe40008000000 */
        /* <DEDUP_REMOVED lines=12> */
.L_x_171:
[----:B------:R-:W2:Y:S01]  /*45a0*/  LDC.64 R12, c[0x0][0xb18] ;  /* 0x0002c600ff0c7b82 */ /* 0x000ea20000000a00 */
[----:B------:R-:W-:Y:S01]  /*45b0*/  @!P4 R2UR UR8, R2 ;  /* 0x000000000208c2ca */ /* 0x000fe200000e0000 */
[----:B------:R-:W-:Y:S01]  /*45c0*/  VOTEU.ALL UP1, P4 ;  /* 0x0000000000ff7886 */ /* 0x000fe20002020000 */
[----:B------:R-:W-:Y:S01]  /*45d0*/  @!P4 R2UR UR9, R8 ;  /* 0x000000000809c2ca */ /* 0x000fe200000e0000 */
[----:B-1----:R-:W-:Y:S01]  /*45e0*/  @!P4 IMAD.MOV.U32 R0, RZ, RZ, 0x2000 ;  /* 0x00002000ff00c424 */ /* 0x002fe200078e00ff */
[----:B------:R-:W-:Y:S03]  /*45f0*/  UMOV UR10, 0x0 ;  /* 0x00000000000a7882 */ /* 0x000fe60000000000 */
[----:B------:R-:W1:Y:S01]  /*4600*/  @!P1 LDC R2, c[0x0][0xb0c] ;  /* 0x0002c300ff029b82 */ /* 0x000e620000000800 */
[----:B------:R-:W-:Y:S01]  /*4610*/  @!UP1 UIADD3 UR18, UPT, UPT, UR34, 0x40, URZ ;  /* 0x0000004022129890 */ /* 0x000fe2000fffe0ff */
[----:B------:R-:W-:Y:S01]  /*4620*/  @P3 SHF.R.U32.HI R26, RZ, 0x10, R21 ;  /* 0x00000010ff1a3819 */ /* 0x000fe20000011615 */
[----:B------:R-:W-:Y:S01]  /*4630*/  @!UP1 UIADD3 UR16, UPT, UPT, UR7, 0x4200, URZ ;  /* 0x0000420007109890 */ /* 0x000fe2000fffe0ff */
[----:B------:R-:W-:Y:S01]  /*4640*/  VIADD R28, R28, 0x1 ;  /* 0x000000011c1c7836 */ /* 0x000fe20000000000 */
[----:B------:R-:W-:Y:S01]  /*4650*/  VOTEU.ALL UP1, P4 ;  /* 0x0000000000ff7886 */ /* 0x000fe20002020000 */
[----:B------:R-:W-:Y:S01]  /*4660*/  UMOV UR11, 0x10000000 ;  /* 0x10000000000b7882 */ /* 0x000fe20000000000 */
[----:B------:R-:W-:Y:S01]  /*4670*/  UMOV UR19, UR35 ;  /* 0x0000002300137c82 */ /* 0x000fe20008000000 */
[----:B------:R-:W-:Y:S01]  /*4680*/  IMAD.U32 R9, RZ, RZ, UR8 ;  /* 0x00000008ff097e24 */ /* 0x000fe2000f8e00ff */
[----:B------:R-:W-:Y:S01]  /*4690*/  UMOV UR20, UR36 ;  /* 0x0000002400147c82 */ /* 0x000fe20008000000 */
[----:B------:R-:W-:Y:S01]  /*46a0*/  IMAD.U32 R8, RZ, RZ, UR9 ;  /* 0x00000009ff087e24 */ /* 0x000fe2000f8e00ff */
[----:B------:R-:W-:Y:S02]  /*46b0*/  UPRMT UR8, UR37, 0x654, UR17 ;  /* 0x0000065425087896 */ /* 0x000fe40008000011 */
[----:B------:R-:W-:Y:S02]  /*46c0*/  @!P4 R2UR UR15, R9 ;  /* 0x00000000090fc2ca */ /* 0x000fe400000e0000 */
[----:B------:R-:W-:Y:S02]  /*46d0*/  @!P4 R2UR UR14, R8 ;  /* 0x00000000080ec2ca */ /* 0x000fe400000e0000 */
[----:B------:R-:W3:Y:S11]  /*46e0*/  LDC.64 R8, c[0x0][0xb10] ;  /* 0x0002c400ff087b82 */ /* 0x000ef60000000a00 */
[----:B------:R1:W-:Y:S01]  /*46f0*/  @!UP1 UTMALDG.3D [UR16], [UR14], desc[UR10] ;  /* 0x00000a100e0095b4 */ /* 0x0003e20008011000 */
[----:B------:R5:W-:Y:S01]  /*4700*/  @!P4 SYNCS.ARRIVE.TRANS64.RED.A0TR RZ, [UR7+0x70], R0 ;  /* 0x00007000ffffc9a7 */ /* 0x000be20008300407 */
[C---:B---3--:R-:W-:Y:S01]  /*4710*/  @!P1 IMAD.HI.U32 R8, R11.reuse, R8, RZ ;  /* 0x000000080b089227 */ /* 0x048fe200078e00ff */
[----:B--2---:R-:W-:Y:S02]  /*4720*/  @!P1 ISETP.NE.AND P0, PT, R12, 0x1, PT ;  /* 0x000000010c00980c */ /* 0x004fe40003f05270 */
[----:B-1----:R-:W-:Y:S01]  /*4730*/  @!P1 ISETP.NE.AND P2, PT, R2, 0x1, PT ;  /* 0x000000010200980c */ /* 0x002fe20003f45270 */
[----:B------:R-:W-:Y:S01]  /*4740*/  SYNCS.ARRIVE.TRANS64.RED.A1T0 RZ, [UR8], RZ ;  /* 0x000000ffffff79a7 */ /* 0x000fe20008100408 */
[C---:B------:R-:W-:Y:S01]  /*4750*/  @!P1 IMAD.HI.U32 R13, R10.reuse, R13, RZ ;  /* 0x0000000d0a0d9227 */ /* 0x040fe200078e00ff */
[----:B------:R-:W-:Y:S04]  /*4760*/  @!P1 SHF.R.U32.HI R8, RZ, R9, R8 ;  /* 0x00000009ff089219 */ /* 0x000fe80000011608 */
[----:B------:R-:W-:Y:S01]  /*4770*/  @!P1 SEL R8, R11, R8, !P2 ;  /* 0x000000080b089207 */ /* 0x000fe20005000000 */
[----:B------:R-:W1:Y:S01]  /*4780*/  SYNCS.PHASECHK.TRANS64.TRYWAIT P5, [UR7+0x98], R14 ;  /* 0x0000980eff0075a7 */ /* 0x000e6200080a1107 */
[----:B-----5:R-:W2:Y:S02]  /*4790*/  @!P1 LDC R0, c[0x0][0xb20] ;  /* 0x0002c800ff009b82 */ /* 0x020ea40000000800 */
[----:B--2---:R-:W-:Y:S04]  /*47a0*/  @!P1 SHF.R.U32.HI R0, RZ, R0, R13 ;  /* 0x00000000ff009219 */ /* 0x004fe8000001160d */
[----:B------:R-:W-:Y:S05]  /*47b0*/  @!P1 SEL R9, R10, R0, !P0 ;  /* 0x000000000a099207 */ /* 0x000fea0004000000 */
[----:B------:R-:W-:Y:S02]  /*47c0*/  @!P1 IMAD.IADD R0, R9, 0x1, -R8 ;  /* 0x0000000109009824 */ /* 0x000fe400078e0a08 */
[----:B------:R-:W-:Y:S02]  /*47d0*/  @!P1 IMAD.IADD R8, R8, 0x1, -R9 ;  /* 0x0000000108089824 */ /* 0x000fe400078e0a09 */
[----:B------:R-:W-:Y:S02]  /*47e0*/  @!P1 IMAD R11, R0, R2, R11 ;  /* 0x00000002000b9224 */ /* 0x000fe400078e020b */
[----:B------:R-:W-:Y:S01]  /*47f0*/  @!P1 IMAD R10, R8, R12, R10 ;  /* 0x0000000c080a9224 */ /* 0x000fe200078e020a */
[----:B-1----:R-:W-:Y:S06]  /*4800*/  @!P5 BRA `(.L_x_79) ;  /* 0x0000004c00b8d947 */ /* 0x002fec0003800000 */
.L_x_173:
[----:B------:R-:W-:Y:S01]  /*4810*/  @!P4 IADD3 R2, P0, PT, R30, 0x580, RZ ;  /* 0x000005801e02c810 */ /* 0x000fe20007f1e0ff */
[----:B------:R-:W-:Y:S01]  /*4820*/  VOTEU.ALL UP1, P4 ;  /* 0x0000000000ff7886 */ /* 0x000fe20002020000 */
[----:B------:R-:W-:Y:S01]  /*4830*/  UMOV UR18, 0x0 ;  /* 0x0000000000127882 */ /* 0x000fe20000000000 */
[----:B------:R-:W-:Y:S01]  /*4840*/  UMOV UR19, 0x10000000 ;  /* 0x1000000000137882 */ /* 0x000fe20000000000 */
[----:B------:R-:W-:Y:S01]  /*4850*/  @!P4 R2UR UR9, R2 ;  /* 0x000000000209c2ca */ /* 0x000fe200000e0000 */
[----:B-1----:R-:W-:Y:S01]  /*4860*/  @!P4 IMAD.X R0, RZ, RZ, R31, P0 ;  /* 0x000000ffff00c224 */ /* 0x002fe200000e061f */
[----:B------:R-:W-:Y:S01]  /*4870*/  @!UP1 UIADD3 UR10, UPT, UPT, UR34, 0x60, URZ ;  /* 0x00000060220a9890 */ /* 0x000fe2000fffe0ff */
[----:B------:R-:W-:Y:S01]  /*4880*/  ISETP.NE.AND P0, PT, R28, 0x2, PT ;  /* 0x000000021c00780c */ /* 0x000fe20003f05270 */
[----:B------:R-:W-:Y:S01]  /*4890*/  UMOV UR11, UR35 ;  /* 0x00000023000b7c82 */ /* 0x000fe20008000000 */
[----:B------:R-:W-:Y:S01]  /*48a0*/  UMOV UR12, UR36 ;  /* 0x00000024000c7c82 */ /* 0x000fe20008000000 */
[----:B------:R-:W-:Y:S01]  /*48b0*/  @!P4 R2UR UR8, R0 ;  /* 0x000000000008c2ca */ /* 0x000fe200000e0000 */
[----:B------:R-:W-:Y:S01]  /*48c0*/  IMAD.IADD R14, R10, 0x1, R86 ;  /* 0x000000010a0e7824 */ /* 0x000fe200078e0256 */
[----:B------:R-:W-:Y:S01]  /*48d0*/  @P3 R2UR UR36, R26 ;  /* 0x000000001a2432ca */ /* 0x000fe200000e0000 */
[----:B------:R-:W-:Y:S01]  /*48e0*/  IMAD.IADD R15, R11, 0x1, R87 ;  /* 0x000000010b0f7824 */ /* 0x000fe200078e0257 */
[----:B------:R-:W-:Y:S02]  /*48f0*/  SEL R0, RZ, 0x1, P0 ;  /* 0x00000001ff007807 */ /* 0x000fe40000000000 */
[----:B------:R-:W-:Y:S01]  /*4900*/  LOP3.LUT R29, R29, 0x1, RZ, 0x3c, !PT ;  /* 0x000000011d1d7812 */ /* 0x000fe200078e3cff */
[----:B------:R-:W-:Y:S01]  /*4910*/  IMAD.U32 R8, RZ, RZ, UR9 ;  /* 0x00000009ff087e24 */ /* 0x000fe2000f8e00ff */
[----:B------:R-:W-:Y:S01]  /*4920*/  @!UP1 UIADD3 UR9, UPT, UPT, UR7, 0x78, URZ ;  /* 0x0000007807099890 */ /* 0x000fe2000fffe0ff */
[----:B------:R-:W-:Y:S02]  /*4930*/  LOP3.LUT R27, R27, R0, RZ, 0x3c, !PT ;  /* 0x000000001b1b7212 */ /* 0x000fe400078e3cff */
[----:B------:R-:W-:Y:S02]  /*4940*/  SEL R28, R28, RZ, P0 ;  /* 0x000000ff1c1c7207 */ /* 0x000fe40000000000 */
[----:B------:R-:W-:Y:S01]  /*4950*/  IMAD.U32 R9, RZ, RZ, UR8 ;  /* 0x00000008ff097e24 */ /* 0x000fe2000f8e00ff */
[----:B------:R-:W-:Y:S01]  /*4960*/  @!P4 R2UR UR14, R8 ;  /* 0x00000000080ec2ca */ /* 0x000fe200000e0000 */
[----:B------:R-:W-:Y:S01]  /*4970*/  @!UP1 UIADD3 UR8, UPT, UPT, UR7, 0x6200, URZ ;  /* 0x0000620007089890 */ /* 0x000fe2000fffe0ff */
[----:B------:R-:W-:Y:S02]  /*4980*/  VOTEU.ALL UP1, P4 ;  /* 0x0000000000ff7886 */ /* 0x000fe40002020000 */
[----:B------:R-:W-:Y:S11]  /*4990*/  @!P4 R2UR UR15, R9 ;  /* 0x00000000090fc2ca */ /* 0x000ff600000e0000 */
[----:B------:R-:W-:Y:S02]  /*49a0*/  @!UPT UIADD3 URZ, UPT, UPT, URZ, URZ, URZ ;  /* 0x000000fffffff290 */ /* 0x000fe4000fffe0ff */
[----:B------:R2:W-:Y:S01]  /*49b0*/  @!UP1 UTMALDG.3D [UR8], [UR14], desc[UR18] ;  /* 0x000012080e0095b4 */ /* 0x0005e20008011000 */
[----:B------:R2:W-:Y:S01]  /*49c0*/  @!P4 SYNCS.ARRIVE.TRANS64.RED.A0TR RZ, [UR7+0x78], R25 ;  /* 0x00007819ffffc9a7 */ /* 0x0005e20008300407 */
[----:B------:R-:W-:Y:S01]  /*49d0*/  UPLOP3.LUT UP1, UPT, UPT, UPT, UPT, 0x80, 0x8 ;  /* 0x000000000008789c */ /* 0x000fe20003f2f070 */
[----:B------:R-:W-:Y:S01]  /*49e0*/  SYNCS.ARRIVE.TRANS64.RED.A1T0 RZ, [UR13], RZ ;  /* 0x000000ffffff79a7 */ /* 0x000fe2000810040d */
[----:B------:R-:W-:Y:S09]  /*49f0*/  @P3 BRA `(.L_x_80) ;  /* 0xfffffff000a03947 */ /* 0x000ff2000383ffff */
[----:B------:R-:W-:-:S04]  /*4a00*/  SHF.L.U32 R2, R29, 0x1f, RZ ;  /* 0x0000001f1d027819 */ /* 0x000fc800000006ff */
[----:B------:R-:W1:Y:S02]  /*4a10*/  SYNCS.PHASECHK.TRANS64.TRYWAIT P0, [UR7+0x80], R2 ;  /* 0x00008002ff0075a7 */ /* 0x000e640008001107 */
[----:B-1----:R-:W-:Y:S05]  /*4a20*/  @!P0 BRA `(.L_x_81) ;  /* 0x0000004c00488947 */ /* 0x002fea0003800000 */
.L_x_175:
[----:B------:R-:W3:Y:S02]  /*4a30*/  SYNCS.PHASECHK.TRANS64.TRYWAIT P0, [UR7+0x88], R2 ;  /* 0x00008802ff0075a7 */ /* 0x000ee40008001107 */
[----:B---3--:R-:W-:Y:S05]  /*4a40*/  @!P0 BRA `(.L_x_82) ;  /* 0x0000004c00588947 */ /* 0x008fea0003800000 */
.L_x_177:
[----:B------:R-:W3:Y:S02]  /*4a50*/  SYNCS.PHASECHK.TRANS64.TRYWAIT P0, [UR7+0x90], R2 ;  /* 0x00009002ff0075a7 */ /* 0x000ee40008001107 */
[----:B---3--:R-:W-:Y:S05]  /*4a60*/  @!P0 BRA `(.L_x_83) ;  /* 0x0000004c00688947 */ /* 0x008fea0003800000 */
.L_x_179:
[----:B-1----:R-:W-:-:S07]  /*4a70*/  MOV R0, UR7 ;  /* 0x0000000700007c02 */ /* 0x002fce0008000f00 */
.L_x_84:
[----:B-1----:R-:W-:-:S04]  /*4a80*/  SHF.L.U32 R2, R29, 0x1f, RZ ;  /* 0x0000001f1d027819 */ /* 0x002fc800000006ff */
[----:B------:R1:W3:Y:S03]  /*4a90*/  SYNCS.PHASECHK.TRANS64.TRYWAIT P0, [R0+URZ+0x98], R2 ;  /* 0x00009802000075a7 */ /* 0x0002e600080011ff */
[----:B---3--:R-:W-:Y:S05]  /*4aa0*/  @!P0 NANOSLEEP.SYNCS 0x989680 ;  /* 0x009896800000895d */ /* 0x008fea0003900000 */
[----:B------:R-:W3:Y:S02]  /*4ab0*/  @!P0 SYNCS.PHASECHK.TRANS64 P0, [R0+URZ+0x98], R2 ;  /* 0x00009802000085a7 */ /* 0x000ee400080010ff */
[----:B--23--:R-:W-:Y:S05]  /*4ac0*/  @P0 EXIT ;  /* 0x000000000000094d */ /* 0x00cfea0003800000 */
[----:B------:R-:W-:Y:S05]  /*4ad0*/  BRA `(.L_x_84) ;  /* 0xfffffffc00e87947 */ /* 0x000fea000383ffff */
.L_x_69:
[----:B------:R-:W-:-:S06]  /*4ae0*/  UISETP.GE.AND UP1, UPT, UR8, 0x4, UPT ;  /* 0x000000040800788c */ /* 0x000fcc000bf26270 */
[----:B------:R-:W-:-:S13]  /*4af0*/  PLOP3.LUT P0, PT, PT, PT, UP1, 0x80, 0x8 ;  /* 0x000000000008781c */ /* 0x000fda0003f0f018 */
[----:B------:R-:W-:Y:S05]  /*4b00*/  @!P0 EXIT ;  /* 0x000000000000894d */ /* 0x000fea0003800000 */
[----:B------:R-:W-:Y:S01]  /*4b10*/  BAR.SYNC.DEFER_BLOCKING 0x6, 0xa0 ;  /* 0x0182800000007b1d */ /* 0x000fe20000010000 */
[C---:B------:R-:W-:Y:S01]  /*4b20*/  IMAD.SHL.U32 R2, R101.reuse, 0x20, RZ ;  /* 0x0000002065027824 */ /* 0x040fe200078e00ff */
[C---:B------:R-:W-:Y:S01]  /*4b30*/  SHF.L.U32 R46, R101.reuse, 0x10, RZ ;  /* 0x00000010652e7819 */ /* 0x040fe200000006ff */
[C---:B------:R-:W-:Y:S01]  /*4b40*/  IMAD.SHL.U32 R100, R101.reuse, 0x4, RZ ;  /* 0x0000000465647824 */ /* 0x040fe200078e00ff */
[C---:B------:R-:W-:Y:S01]  /*4b50*/  LOP3.LUT R102, R101.reuse, 0x60, RZ, 0xc0, !PT ;  /* 0x0000006065667812 */ /* 0x040fe200078ec0ff */
[----:B------:R-:W-:Y:S01]  /*4b60*/  HFMA2 R97, -RZ, RZ, 0, 5.9604644775390625e-08 ;  /* 0x00000001ff617431 */ /* 0x000fe200000001ff */
[----:B------:R-:W-:Y:S02]  /*4b70*/  UMOV UR48, 0x400 ;  /* 0x0000040000307882 */ /* 0x000fe40000000000 */
[----:B------:R-:W1:Y:S01]  /*4b80*/  LDC R91, c[0x0][0x370] ;  /* 0x0000dc00ff5b7b82 */ /* 0x000e620000000800 */
[----:B------:R-:W-:Y:S01]  /*4b90*/  ULEA UR48, UR37, UR48, 0x18 ;  /* 0x0000003025307291 */ /* 0x000fe2000f8ec0ff */
[----:B------:R-:W-:Y:S01]  /*4ba0*/  LOP3.LUT R3, R2, 0xc0, RZ, 0xc0, !PT ;  /* 0x000000c002037812 */ /* 0x000fe200078ec0ff */
[----:B------:R-:W-:Y:S01]  /*4bb0*/  HFMA2 R95, -RZ, RZ, 0, 0 ;  /* 0x00000000ff5f7431 */ /* 0x000fe200000001ff */
[----:B------:R-:W-:Y:S01]  /*4bc0*/  LOP3.LUT R99, R101, 0x2, RZ, 0xc0, !PT ;  /* 0x0000000265637812 */ /* 0x000fe200078ec0ff */
[----:B------:R-:W-:Y:S01]  /*4bd0*/  UIADD3 UR4, UPT, UPT, UR48, 0x200, URZ ;  /* 0x0000020030047890 */ /* 0x000fe2000fffe0ff */
[----:B------:R-:W-:Y:S01]  /*4be0*/  LOP3.LUT R100, R3, 0x18, R100, 0xf8, !PT ;  /* 0x0000001803647812 */ /* 0x000fe200078ef864 */
[----:B------:R-:W-:Y:S01]  /*4bf0*/  IMAD.MOV.U32 R45, RZ, RZ, RZ ;  /* 0x000000ffff2d7224 */ /* 0x000fe200078e00ff */
[----:B------:R-:W2:Y:S01]  /*4c00*/  LDC R42, c[0x0][0xb0c] ;  /* 0x0002c300ff2a7b82 */ /* 0x000ea20000000800 */
[----:B------:R-:W-:Y:S01]  /*4c10*/  LOP3.LUT R46, R46, 0x600000, RZ, 0xc0, !PT ;  /* 0x006000002e2e7812 */ /* 0x000fe200078ec0ff */
[----:B------:R-:W-:Y:S01]  /*4c20*/  IMAD.MOV.U32 R105, RZ, RZ, RZ ;  /* 0x000000ffff697224 */ /* 0x000fe200078e00ff */
[----:B------:R-:W-:Y:S01]  /*4c30*/  LOP3.LUT R100, R100, 0xf20, R2, 0xf8, !PT ;  /* 0x00000f2064647812 */ /* 0x000fe200078ef802 */
[----:B------:R-:W-:Y:S01]  /*4c40*/  IMAD.U32 R93, RZ, RZ, UR4 ;  /* 0x00000004ff5d7e24 */ /* 0x000fe2000f8e00ff */
[----:B------:R-:W-:Y:S01]  /*4c50*/  LOP3.LUT R101, R101, 0x4, RZ, 0xc0, !PT ;  /* 0x0000000465657812 */ /* 0x000fe200078ec0ff */
[----:B------:R-:W4:Y:S01]  /*4c60*/  LDCU.64 UR52, c[0x0][0x348] ;  /* 0x00006900ff3477ac */ /* 0x000f220008000a00 */
[----:B------:R-:W-:Y:S01]  /*4c70*/  MOV R96, RZ ;  /* 0x000000ff00607202 */ /* 0x000fe20000000f00 */
[----:B------:R-:W1:Y:S01]  /*4c80*/  LDC R89, c[0x0][0xb20] ;  /* 0x0002c800ff597b82 */ /* 0x000e620000000800 */
[----:B------:R-:W3:Y:S01]  /*4c90*/  LDS R0, [UR48+0x160] ;  /* 0x00016030ff007984 */ /* 0x000ee20008000800 */
[----:B------:R-:W-:Y:S01]  /*4ca0*/  IMAD R100, R100, 0x2, R93 ;  /* 0x0000000264647824 */ /* 0x000fe200078e025d */
[----:B------:R-:W1:Y:S03]  /*4cb0*/  LDCU.64 UR38, c[0x0][0x888] ;  /* 0x00011100ff2677ac */ /* 0x000e660008000a00 */
[--C-:B------:R-:W-:Y:S01]  /*4cc0*/  IMAD R99, R99, -0x10, R100.reuse ;  /* 0xfffffff063637824 */ /* 0x100fe200078e0264 */
[----:B------:R-:W1:Y:S01]  /*4cd0*/  LDCU.64 UR44, c[0x0][0x890] ;  /* 0x00011200ff2c77ac */ /* 0x000e620008000a00 */
[----:B------:R-:W1:Y:S01]  /*4ce0*/  LDC R41, c[0x0][0xb30] ;  /* 0x0002cc00ff297b82 */ /* 0x000e620000000800 */
[----:B------:R-:W-:Y:S01]  /*4cf0*/  IMAD R98, R101, -0x10, R100 ;  /* 0xfffffff065627824 */ /* 0x000fe200078e0264 */
[----:B------:R-:W-:Y:S01]  /*4d00*/  UMOV UR49, URZ ;  /* 0x000000ff00317c82 */ /* 0x000fe20008000000 */
[----:B------:R-:W-:-:S05]  /*4d10*/  UMOV UR51, URZ ;  /* 0x000000ff00337c82 */ /* 0x000fca0008000000 */
[----:B------:R-:W1:Y:S08]  /*4d20*/  LDC.64 R84, c[0x0][0xb10] ;  /* 0x0002c400ff547b82 */ /* 0x000e700000000a00 */
[----:B------:R-:W1:Y:S08]  /*4d30*/  LDC.64 R38, c[0x0][0xb18] ;  /* 0x0002c600ff267b82 */ /* 0x000e700000000a00 */
[----:B------:R-:W1:Y:S08]  /*4d40*/  LDC.64 R36, c[0x0][0xb28] ;  /* 0x0002ca00ff247b82 */ /* 0x000e700000000a00 */
[----:B------:R-:W1:Y:S01]  /*4d50*/  LDC.64 R82, c[0x0][0x8b0] ;  /* 0x00022c00ff527b82 */ /* 0x000e620000000a00 */
[----:B---3--:R-:W-:-:S07]  /*4d60*/  IMAD.IADD R46, R0, 0x1, R46 ;  /* 0x00000001002e7824 */ /* 0x008fce00078e022e */
[----:B------:R-:W3:Y:S08]  /*4d70*/  LDC.64 R80, c[0x0][0x8a8] ;  /* 0x00022a00ff507b82 */ /* 0x000ef00000000a00 */
[----:B--2-4-:R-:W1:Y:S02]  /*4d80*/  LDC R90, c[0x0][0x374] ;  /* 0x0000dd00ff5a7b82 */ /* 0x014e640000000800 */
.L_x_128:
[----:B------:R-:W-:Y:S02]  /*4d90*/  LEA R0, R105, UR48, 0x3 ;  /* 0x0000003069007c11 */ /* 0x000fe4000f8e18ff */
[----:B------:R-:W-:Y:S02]  /*4da0*/  SHF.L.U32 R2, R95, 0x1f, RZ ;  /* 0x0000001f5f027819 */ /* 0x000fe400000006ff */
[----:B-1----:R-:W-:Y:S02]  /*4db0*/  LEA R16, R105, UR48, 0x4 ;  /* 0x0000003069107c11 */ /* 0x002fe4000f8e20ff */
[----:B------:R-:W2:Y:S02]  /*4dc0*/  SYNCS.PHASECHK.TRANS64.TRYWAIT P0, [R0+URZ+0xb0], R2 ;  /* 0x0000b002000075a7 */ /* 0x000ea400080011ff */
[----:B--23--:R-:W-:Y:S05]  /*4dd0*/  @!P0 BRA `(.L_x_85) ;  /* 0x0000004800a48947 */ /* 0x00cfea0003800000 */
.L_x_180:
[----:B------:R-:W4:Y:S01]  /*4de0*/  LDC.64 R10, c[0x0][0xb10] ;  /* 0x0002c400ff0a7b82 */ /* 0x000f220000000a00 */
[----:B------:R-:W3:Y:S01]  /*4df0*/  LDS.128 R16, [R16+0x140] ;  /* 0x0001400010107984 */ /* 0x000ee20000000c00 */
[----:B-1----:R-:W-:Y:S01]  /*4e00*/  ISETP.NE.AND P1, PT, R41, 0x1, PT ;  /* 0x000000012900780c */ /* 0x002fe20003f25270 */
[----:B--2---:R-:W-:Y:S01]  /*4e10*/  VIADD R0, R0, 0xc0 ;  /* 0x000000c000007836 */ /* 0x004fe20000000000 */
[----:B------:R-:W-:Y:S04]  /*4e20*/  ISETP.GE.AND P0, PT, R40, 0x1, PT ;  /* 0x000000012800780c */ /* 0x000fe80003f06270 */
[----:B------:R-:W1:Y:S01]  /*4e30*/  LDC.64 R8, c[0x0][0xb18] ;  /* 0x0002c600ff087b82 */ /* 0x000e620000000a00 */
[----:B------:R-:W-:Y:S01]  /*4e40*/  PRMT R0, RZ, 0x654, R0 ;  /* 0x00000654ff007816 */ /* 0x000fe20000000000 */
[----:B------:R-:W-:Y:S01]  /*4e50*/  @!PT LDS RZ, [RZ] ;  /* 0x00000000fffff984 */ /* 0x000fe20000000800 */
[----:B------:R-:W-:Y:S01]  /*4e60*/  @!PT LDS RZ, [RZ] ;  /* 0x00000000fffff984 */ /* 0x000fe20000000800 */
[----:B------:R-:W-:Y:S01]  /*4e70*/  @!PT LDS RZ, [RZ] ;  /* 0x00000000fffff984 */ /* 0x000fe20000000800 */
[----:B------:R-:W-:Y:S01]  /*4e80*/  @!PT LDS RZ, [RZ] ;  /* 0x00000000fffff984 */ /* 0x000fe20000000800 */
[----:B------:R2:W-:Y:S06]  /*4e90*/  MEMBAR.ALL.CTA ;  /* 0x0000000000007992 */ /* 0x0005ec0000008000 */
[----:B--2---:R-:W2:Y:S01]  /*4ea0*/  FENCE.VIEW.ASYNC.S ;  /* 0x00000000000073c6 */ /* 0x004ea20000000000 */
[----:B------:R-:W1:Y:S08]  /*4eb0*/  @!P1 LDC R12, c[0x0][0xb20] ;  /* 0x0002c800ff0c9b82 */ /* 0x000e700000000800 */
[----:B------:R-:W1:Y:S01]  /*4ec0*/  @!P1 LDC R7, c[0x0][0xb0c] ;  /* 0x0002c300ff079b82 */ /* 0x000e620000000800 */
[----:B--2---:R2:W-:Y:S01]  /*4ed0*/  SYNCS.ARRIVE.TRANS64.RED.A1T0 RZ, [R0+URZ], RZ ;  /* 0x000000ff00ff79a7 */ /* 0x0045e200081004ff */
[----:B---3--:R-:W-:Y:S04]  /*4ee0*/  LOP3.LUT P4, RZ, R18, 0x1, RZ, 0xc0, !PT ;  /* 0x0000000112ff7812 */ /* 0x008fe8000788c0ff */
[----:B------:R-:W-:Y:S09]  /*4ef0*/  P2R R103, PR, RZ, 0x10 ;  /* 0x00000010ff677803 */ /* 0x000ff20000000000 */
[----:B------:R-:W-:Y:S02]  /*4f00*/  @P4 MOV R44, R16 ;  /* 0x00000010002c4202 */ /* 0x000fe40000000f00 */
[----:B------:R-:W-:Y:S01]  /*4f10*/  @P4 LOP3.LUT R43, R17, 0xffff, RZ, 0xc0, !PT ;  /* 0x0000ffff112b4812 */ /* 0x000fe200078ec0ff */
[----:B--2-4-:R-:W-:Y:S06]  /*4f20*/  @!P0 BRA `(.L_x_86) ;  /* 0x0000000000a48947 */ /* 0x014fec0003800000 */
[----:B------:R-:W-:Y:S01]  /*4f30*/  IMAD.HI.U32 R0, R90, R39, RZ ;  /* 0x000000275a007227 */ /* 0x000fe200078e00ff */
[----:B------:R-:W-:Y:S02]  /*4f40*/  ISETP.NE.AND P0, PT, R38, 0x1, PT ;  /* 0x000000012600780c */ /* 0x000fe40003f05270 */
[----:B------:R-:W-:Y:S01]  /*4f50*/  ISETP.NE.AND P2, PT, R40, 0x1, PT ;  /* 0x000000012800780c */ /* 0x000fe20003f45270 */
[----:B------:R-:W-:Y:S01]  /*4f60*/  IMAD.HI.U32 R4, R91, R84, RZ ;  /* 0x000000545b047227 */ /* 0x000fe200078e00ff */
[----:B------:R-:W-:Y:S02]  /*4f70*/  SHF.R.U32.HI R0, RZ, R89, R0 ;  /* 0x00000059ff007219 */ /* 0x000fe40000011600 */
[----:B------:R-:W-:Y:S01]  /*4f80*/  ISETP.NE.AND P3, PT, R42, 0x1, PT ;  /* 0x000000012a00780c */ /* 0x000fe20003f65270 */
[----:B------:R-:W-:Y:S01]  /*4f90*/  IMAD.HI.U32 R6, R43, R39, RZ ;  /* 0x000000272b067227 */ /* 0x000fe200078e00ff */
[-C--:B------:R-:W-:Y:S02]  /*4fa0*/  SHF.R.U32.HI R4, RZ, R85.reuse, R4 ;  /* 0x00000055ff047219 */ /* 0x080fe40000011604 */
[----:B------:R-:W-:Y:S01]  /*4fb0*/  SEL R0, R90, R0, !P0 ;  /* 0x000000005a007207 */ /* 0x000fe20004000000 */
[----:B------:R-:W-:Y:S01]  /*4fc0*/  IMAD.HI.U32 R5, R44, R84, RZ ;  /* 0x000000542c057227 */ /* 0x000fe200078e00ff */
[----:B------:R-:W-:Y:S03]  /*4fd0*/  SEL R4, R91, R4, !P3 ;  /* 0x000000045b047207 */ /* 0x000fe60005800000 */
[-C--:B------:R-:W-:Y:S01]  /*4fe0*/  IMAD.HI.U32 R3, R0, R36.reuse, RZ ;  /* 0x0000002400037227 */ /* 0x080fe200078e00ff */
[----:B------:R-:W-:Y:S03]  /*4ff0*/  SHF.R.U32.HI R5, RZ, R85, R5 ;  /* 0x00000055ff057219 */ /* 0x000fe60000011605 */
[----:B------:R-:W-:Y:S01]  /*5000*/  IMAD.HI.U32 R2, R4, R36, RZ ;  /* 0x0000002404027227 */ /* 0x000fe200078e00ff */
[----:B------:R-:W-:Y:S02]  /*5010*/  @P2 SHF.R.U32.HI R0, RZ, R37, R3 ;  /* 0x00000025ff002219 */ /* 0x000fe40000011603 */
[----:B------:R-:W-:Y:S02]  /*5020*/  SHF.R.U32.HI R3, RZ, R89, R6 ;  /* 0x00000059ff037219 */ /* 0x000fe40000011606 */
[----:B------:R-:W-:Y:S01]  /*5030*/  @P2 SHF.R.U32.HI R4, RZ, R37, R2 ;  /* 0x00000025ff042219 */ /* 0x000fe20000011602 */
[----:B------:R-:W-:Y:S01]  /*5040*/  IMAD R0, R40, R0, RZ ;  /* 0x0000000028007224 */ /* 0x000fe200078e02ff */
[----:B------:R-:W-:Y:S02]  /*5050*/  SEL R3, R43, R3, !P0 ;  /* 0x000000032b037207 */ /* 0x000fe40004000000 */
[----:B------:R-:W-:Y:S01]  /*5060*/  SEL R2, R44, R5, !P3 ;  /* 0x000000052c027207 */ /* 0x000fe20005800000 */
[----:B------:R-:W-:Y:S01]  /*5070*/  IMAD R5, R40, R4, RZ ;  /* 0x0000000428057224 */ /* 0x000fe200078e02ff */
[C---:B------:R-:W-:Y:S01]  /*5080*/  ISETP.GE.AND P0, PT, R3.reuse, R0, PT ;  /* 0x000000000300720c */ /* 0x040fe20003f06270 */
[C---:B------:R-:W-:Y:S03]  /*5090*/  IMAD.HI.U32 R0, R3.reuse, R36, RZ ;  /* 0x0000002403007227 */ /* 0x040fe600078e00ff */
[C---:B------:R-:W-:Y:S02]  /*50a0*/  ISETP.GE.OR P0, PT, R2.reuse, R5, P0 ;  /* 0x000000050200720c */ /* 0x040fe40000706670 */
[----:B------:R-:W-:Y:S04]  /*50b0*/  SHF.R.U32.HI R0, RZ, R37, R0 ;  /* 0x00000025ff007219 */ /* 0x000fe80000011600 */
[C---:B------:R-:W-:Y:S05]  /*50c0*/  SEL R6, R3.reuse, R0, !P2 ;  /* 0x0000000003067207 */ /* 0x040fea0005000000 */
        /* <DEDUP_REMOVED lines=14> */
[----:B------:R-:W-:Y:S07]  /*51b0*/  IMAD R43, R3, R38, R43 ;  /* 0x00000026032b7224 */ /* 0x000fee00078e022b */
.L_x_86:
[----:B-1----:R-:W-:Y:S01]  /*51c0*/  @!P1 ISETP.NE.AND P0, PT, R8, 0x1, PT ;  /* 0x000000010800980c */ /* 0x002fe20003f05270 */
[----:B------:R-:W-:Y:S01]  /*51d0*/  @!P1 IMAD.HI.U32 R2, R43, R9, RZ ;  /* 0x000000092b029227 */ /* 0x000fe200078e00ff */
[----:B------:R-:W-:Y:S01]  /*51e0*/  R2UR UR42, R15 ;  /* 0x000000000f2a72ca */ /* 0x000fe200000e0000 */
[----:B------:R-:W-:Y:S01]  /*51f0*/  BSSY.RECONVERGENT B6, `(.L_x_87) ;  /* 0x0000031000067945 */ /* 0x000fe20003800200 */
[----:B------:R-:W-:Y:S01]  /*5200*/  R2UR UR41, R14 ;  /* 0x000000000e2972ca */ /* 0x000fe200000e0000 */
[C---:B------:R-:W-:Y:S01]  /*5210*/  @!P1 IMAD.HI.U32 R0, R44.reuse, R10, RZ ;  /* 0x0000000a2c009227 */ /* 0x040fe200078e00ff */
[----:B------:R-:W-:Y:S02]  /*5220*/  @!P1 SHF.R.U32.HI R2, RZ, R12, R2 ;  /* 0x0000000cff029219 */ /* 0x000fe40000011602 */
[----:B------:R-:W-:Y:S01]  /*5230*/  @!P1 ISETP.NE.AND P2, PT, R7, 0x1, PT ;  /* 0x000000010700980c */ /* 0x000fe20003f45270 */
[----:B------:R-:W-:Y:S01]  /*5240*/  VIADD R105, R105, 0x1 ;  /* 0x0000000169697836 */ /* 0x000fe20000000000 */
[----:B------:R-:W-:Y:S02]  /*5250*/  @!P1 SEL R2, R43, R2, !P0 ;  /* 0x000000022b029207 */ /* 0x000fe40004000000 */
[----:B------:R-:W-:Y:S02]  /*5260*/  @!P1 SHF.R.U32.HI R0, RZ, R11, R0 ;  /* 0x0000000bff009219 */ /* 0x000fe40000011600 */
[----:B------:R-:W-:Y:S01]  /*5270*/  LOP3.LUT P0, RZ, R93, 0x1b0, RZ, 0xc0, !PT ;  /* 0x000001b05dff7812 */ /* 0x000fe2000780c0ff */
[----:B------:R-:W-:Y:S01]  /*5280*/  USHF.L.U32 UR42, UR42, 0x7, URZ ;  /* 0x000000072a2a7899 */ /* 0x000fe200080006ff */
[----:B------:R-:W-:Y:S01]  /*5290*/  @!P1 SEL R3, R44, R0, !P2 ;  /* 0x000000002c039207 */ /* 0x000fe20005000000 */
[----:B------:R-:W-:Y:S01]  /*52a0*/  USHF.L.U32 UR41, UR41, 0x7, URZ ;  /* 0x0000000729297899 */ /* 0x000fe200080006ff */
[----:B------:R-:W-:Y:S03]  /*52b0*/  @P4 SHF.R.U32.HI R94, RZ, 0x10, R17 ;  /* 0x00000010ff5e4819 */ /* 0x000fe60000011611 */
[----:B------:R-:W-:Y:S02]  /*52c0*/  @!P1 IMAD.IADD R0, R2, 0x1, -R3 ;  /* 0x0000000102009824 */ /* 0x000fe400078e0a03 */
[----:B------:R-:W-:Y:S02]  /*52d0*/  @!P1 IMAD.IADD R2, R3, 0x1, -R2 ;  /* 0x0000000103029824 */ /* 0x000fe400078e0a02 */
[----:B------:R-:W-:Y:S02]  /*52e0*/  @!P1 IMAD R44, R0, R7, R44 ;  /* 0x00000007002c9224 */ /* 0x000fe400078e022c */
[----:B------:R-:W-:Y:S01]  /*52f0*/  @!P1 IMAD R43, R2, R8, R43 ;  /* 0x00000008022b9224 */ /* 0x000fe200078e022b */
[----:B------:R-:W-:Y:S06]  /*5300*/  @!P0 BRA `(.L_x_88) ;  /* 0x00000000007c8947 */ /* 0x000fec0003800000 */
[----:B------:R-:W1:Y:S01]  /*5310*/  LDCU.64 UR8, c[0x4][0x80] ;  /* 0x01001000ff0877ac */ /* 0x000e620008000a00 */
[----:B------:R-:W-:Y:S01]  /*5320*/  MOV R2, 0x0 ;  /* 0x0000000000027802 */ /* 0x000fe20000000f00 */
[----:B------:R-:W-:Y:S02]  /*5330*/  HFMA2 R12, -RZ, RZ, 0, 5.9604644775390625e-08 ;  /* 0x00000001ff0c7431 */ /* 0x000fe400000001ff */
[----:B------:R-:W-:Y:S01]  /*5340*/  IMAD.MOV.U32 R8, RZ, RZ, 0x70 ;  /* 0x00000070ff087424 */ /* 0x000fe200078e00ff */
[----:B------:R2:W3:Y:S01]  /*5350*/  LDC.64 R14, c[0x4][R2] ;  /* 0x01000000020e7b82 */ /* 0x0004e20000000a00 */
[----:B------:R-:W4:Y:S01]  /*5360*/  LDCU.64 UR6, c[0x4][0x88] ;  /* 0x01001100ff0677ac */ /* 0x000f220008000a00 */
[----:B------:R-:W-:Y:S01]  /*5370*/  IMAD.MOV.U32 R13, RZ, RZ, RZ ;  /* 0x000000ffff0d7224 */ /* 0x000fe200078e00ff */
[----:B------:R-:W2:Y:S01]  /*5380*/  LDCU.64 UR4, c[0x4][0x8] ;  /* 0x01000100ff0477ac */ /* 0x000ea20008000a00 */
[----:B-1----:R-:W-:Y:S01]  /*5390*/  MOV R5, UR9 ;  /* 0x0000000900057c02 */ /* 0x002fe20008000f00 */
[----:B------:R-:W-:Y:S01]  /*53a0*/  IMAD.U32 R4, RZ, RZ, UR8 ;  /* 0x00000008ff047e24 */ /* 0x000fe2000f8e00ff */
[----:B----4-:R-:W-:Y:S01]  /*53b0*/  MOV R7, UR7 ;  /* 0x0000000700077c02 */ /* 0x010fe20008000f00 */
[----:B------:R-:W-:Y:S01]  /*53c0*/  IMAD.U32 R6, RZ, RZ, UR6 ;  /* 0x00000006ff067e24 */ /* 0x000fe2000f8e00ff */
[----:B--2---:R-:W-:Y:S01]  /*53d0*/  MOV R11, UR5 ;  /* 0x00000005000b7c02 */ /* 0x004fe20008000f00 */
[----:B------:R-:W-:Y:S02]  /*53e0*/  IMAD.U32 R10, RZ, RZ, UR4 ;  /* 0x00000004ff0a7e24 */ /* 0x000fe4000f8e00ff */
[----:B------:R-:W-:Y:S07]  /*53f0*/  LEPC R20, `(.L_x_89) ;  /* 0x000000001014794e */ /* 0x000fee0000000000 */
[----:B---3-5:R-:W-:Y:S05]  /*5400*/  CALL.ABS.NOINC R14 ;  /* 0x000000000e007343 */ /* 0x028fea0003c00000 */
.L_x_89:
[----:B------:R-:W1:Y:S01]  /*5410*/  LDCU.64 UR8, c[0x4][0x80] ;  /* 0x01001000ff0877ac */ /* 0x000e620008000a00 */
[----:B------:R-:W2:Y:S01]  /*5420*/  LDC.64 R2, c[0x4][R2] ;  /* 0x0100000002027b82 */ /* 0x000ea20000000a00 */
[----:B------:R-:W-:Y:S02]  /*5430*/  HFMA2 R12, -RZ, RZ, 0, 5.9604644775390625e-08 ;  /* 0x00000001ff0c7431 */ /* 0x000fe400000001ff */
[----:B------:R-:W-:Y:S02]  /*5440*/  IMAD.MOV.U32 R8, RZ, RZ, 0x70 ;  /* 0x00000070ff087424 */ /* 0x000fe400078e00ff */
[----:B------:R-:W-:Y:S01]  /*5450*/  IMAD.MOV.U32 R13, RZ, RZ, RZ ;  /* 0x000000ffff0d7224 */ /* 0x000fe200078e00ff */
[----:B------:R-:W3:Y:S01]  /*5460*/  LDCU.64 UR6, c[0x4][0x88] ;  /* 0x01001100ff0677ac */ /* 0x000ee20008000a00 */
[----:B------:R-:W4:Y:S01]  /*5470*/  LDCU.64 UR4, c[0x4][0x8] ;  /* 0x01000100ff0477ac */ /* 0x000f220008000a00 */
[----:B-1----:R-:W-:Y:S02]  /*5480*/  MOV R4, UR8 ;  /* 0x0000000800047c02 */ /* 0x002fe40008000f00 */
[----:B------:R-:W-:Y:S02]  /*5490*/  MOV R5, UR9 ;  /* 0x0000000900057c02 */ /* 0x000fe40008000f00 */
[----:B---3--:R-:W-:Y:S01]  /*54a0*/  MOV R7, UR7 ;  /* 0x0000000700077c02 */ /* 0x008fe20008000f00 */
[----:B------:R-:W-:Y:S01]  /*54b0*/  IMAD.U32 R6, RZ, RZ, UR6 ;  /* 0x00000006ff067e24 */ /* 0x000fe2000f8e00ff */
[----:B----4-:R-:W-:Y:S01]  /*54c0*/  MOV R11, UR5 ;  /* 0x00000005000b7c02 */ /* 0x010fe20008000f00 */
[----:B------:R-:W-:Y:S02]  /*54d0*/  IMAD.U32 R10, RZ, RZ, UR4 ;  /* 0x00000004ff0a7e24 */ /* 0x000fe4000f8e00ff */
[----:B------:R-:W-:Y:S07]  /*54e0*/  LEPC R20, `(.L_x_88) ;  /* 0x000000001014794e */ /* 0x000fee0000000000 */
[----:B--2---:R-:W-:Y:S05]  /*54f0*/  CALL.ABS.NOINC R2 ;  /* 0x0000000002007343 */ /* 0x004fea0003c00000 */
.L_x_88:
[----:B------:R-:W-:Y:S05]  /*5500*/  BSYNC.RECONVERGENT B6 ;  /* 0x0000000000067941 */ /* 0x000fea0003800200 */
.L_x_87:
[----:B------:R-:W-:Y:S01]  /*5510*/  ISETP.NE.U32.AND P4, PT, R82, RZ, PT ;  /* 0x000000ff5200720c */ /* 0x000fe20003f85070 */
[----:B------:R-:W-:Y:S01]  /*5520*/  UISETP.NE.AND UP2, UPT, UR50, URZ, UPT ;  /* 0x000000ff3200728c */ /* 0x000fe2000bf45270 */
[----:B------:R-:W-:Y:S01]  /*5530*/  ISETP.NE.U32.AND P2, PT, RZ, UR38, PT ;  /* 0x00000026ff007c0c */ /* 0x000fe2000bf45070 */
[----:B------:R-:W-:Y:S01]  /*5540*/  UISETP.NE.U32.AND UP1, UPT, UR44, URZ, UPT ;  /* 0x000000ff2c00728c */ /* 0x000fe2000bf25070 */
[----:B------:R-:W-:Y:S01]  /*5550*/  ISETP.NE.AND.EX P4, PT, R83, RZ, PT, P4 ;  /* 0x000000ff5300720c */ /* 0x000fe20003f85340 */
[----:B------:R-:W-:Y:S01]  /*5560*/  UPLOP3.LUT UP0, UPT, UPT, UPT, UPT, 0x40, 0x4 ;  /* 0x000000000004789c */ /* 0x000fe20003f0e870 */
[----:B------:R-:W-:Y:S01]  /*5570*/  ISETP.NE.AND.EX P2, PT, RZ, UR39, PT, P2 ;  /* 0x00000027ff007c0c */ /* 0x000fe2000bf45320 */
[----:B------:R-:W-:Y:S01]  /*5580*/  UISETP.NE.AND.EX UP1, UPT, UR45, URZ, UPT, UP1 ;  /* 0x000000ff2d00728c */ /* 0x000fe2000bf25310 */
[----:B------:R-:W-:Y:S04]  /*5590*/  PLOP3.LUT P1, PT, PT, PT, UP2, 0x80, 0x8 ;  /* 0x000000000008781c */ /* 0x000fe80003f2f028 */
[----:B------:R-:W-:Y:S06]  /*55a0*/  @UP2 UPLOP3.LUT UP0, UPT, UPT, UPT, UP1, 0x80, 0x8 ;  /* 0x000000000008289c */ /* 0x000fec0003f0f010 */
[----:B------:R-:W-:Y:S01]  /*55b0*/  PLOP3.LUT P0, PT, PT, PT, UP0, 0x80, 0x8 ;  /* 0x000000000008781c */ /* 0x000fe20003f0f008 */
[----:B------:R-:W-:Y:S01]  /*55c0*/  @!UPT UIADD3 URZ, UPT, UPT, URZ, URZ, URZ ;  /* 0x000000fffffff290 */ /* 0x000fe2000fffe0ff */
[----:B------:R-:W-:Y:S11]  /*55d0*/  BRA.U !UP1, `(.L_x_90) ;  /* 0x0000000109387547 */ /* 0x000ff6000b800000 */
[----:B------:R-:W-:Y:S01]  /*55e0*/  UISETP.NE.U32.AND UP0, UPT, UR38, URZ, UPT ;  /* 0x000000ff2600728c */ /* 0x000fe2000bf05070 */
[----:B------:R-:W-:Y:S02]  /*55f0*/  HFMA2 R0, -RZ, RZ, 0, 5.9604644775390625e-08 ;  /* 0x00000001ff007431 */ /* 0x000fe400000001ff */
[----:B------:R-:W-:Y:S01]  /*5600*/  IMAD.MOV.U32 R88, RZ, RZ, 0x1 ;  /* 0x00000001ff587424 */ /* 0x000fe200078e00ff */
[----:B------:R-:W-:Y:S06]  /*5610*/  UISETP.NE.AND.EX UP0, UPT, UR39, URZ, UPT, UP0 ;  /* 0x000000ff2700728c */ /* 0x000fec000bf05300 */
[----:B------:R-:W-:Y:S05]  /*5620*/  PLOP3.LUT P3, PT, PT, PT, UP0, 0x80, 0x8 ;  /* 0x000000000008781c */ /* 0x000fea0003f6f008 */
[----:B------:R-:W1:Y:S01]  /*5630*/  @UP0 LDCU.64 UR6, c[0x0][0x888] ;  /* 0x00011100ff0607ac */ /* 0x000e620008000a00 */
[----:B------:R-:W-:Y:S07]  /*5640*/  @UP0 UIMAD UR4, UR36, UR44, URZ ;  /* 0x0000002c240402a4 */ /* 0x000fee000f8e02ff */
[----:B------:R-:W-:Y:S01]  /*5650*/  @!P3 PRMT R88, R0, 0x7610, R88 ;  /* 0x000076100058b816 */ /* 0x000fe20000000058 */
[----:B-1----:R-:W-:Y:S03]  /*5660*/  @UP0 UIMAD.WIDE UR6, UR4, 0x4, UR6 ;  /* 0x00000004040608a5 */ /* 0x002fe6000f8e0206 */
[----:B------:R-:W1:Y:S03]  /*5670*/  @!UP0 LDCU UR4, c[0x0][0x880] ;  /* 0x00011000ff0487ac */ /* 0x000e660008000800 */
[----:B------:R-:W-:Y:S01]  /*5680*/  IMAD.U32 R2, RZ, RZ, UR6 ;  /* 0x00000006ff027e24 */ /* 0x000fe2000f8e00ff */
[----:B------:R-:W-:Y:S05]  /*5690*/  MOV R3, UR7 ;  /* 0x0000000700037c02 */ /* 0x000fea0008000f00 */
[----:B-----5:R2:W5:Y:S02]  /*56a0*/  @P3 LDG.E R49, desc[UR46][R2.64] ;  /* 0x0000002e02313981 */ /* 0x020564000c1e1900 */
[----:B-12---:R-:W-:Y:S02]  /*56b0*/  @!P3 IMAD.U32 R49, RZ, RZ, UR4 ;  /* 0x00000004ff31be24 */ /* 0x006fe4000f8e00ff */
.L_x_90:
[----:B------:R-:W-:Y:S05]  /*56c0*/  @!P4 BRA `(.L_x_91) ;  /* 0x000000000020c947 */ /* 0x000fea0003800000 */
[----:B------:R-:W-:Y:S04]  /*56d0*/  ISETP.NE.U32.AND P3, PT, R80, RZ, PT ;  /* 0x000000ff5000720c */ /* 0x000fe80003f65070 */
[----:B------:R-:W-:Y:S11]  /*56e0*/  ISETP.NE.AND.EX P3, PT, R81, RZ, PT, P3 ;  /* 0x000000ff5100720c */ /* 0x000ff60003f65330 */
[----:B------:R-:W-:Y:S02]  /*56f0*/  @!UPT UIADD3 URZ, UPT, UPT, URZ, URZ, URZ ;  /* 0x000000fffffff290 */ /* 0x000fe4000fffe0ff */
[----:B------:R-:W1:Y:S01]  /*5700*/  @P3 LDC.64 R2, c[0x0][0x8a8] ;  /* 0x00022a00ff023b82 */ /* 0x000e620000000a00 */
[----:B------:R-:W-:Y:S04]  /*5710*/  @P3 IMAD R0, R82, UR36, RZ ;  /* 0x0000002452003c24 */ /* 0x000fe8000f8e02ff */
[----:B-1----:R-:W-:Y:S05]  /*5720*/  @P3 IMAD.WIDE R2, R0, 0x4, R2 ;  /* 0x0000000400023825 */ /* 0x002fea00078e0202 */
[----:B-----5:R1:W5:Y:S02]  /*5730*/  @P3 LDG.E R47, desc[UR46][R2.64] ;  /* 0x0000002e022f3981 */ /* 0x020364000c1e1900 */
[----:B-1----:R-:W2:Y:S02]  /*5740*/  @!P3 LDC R47, c[0x0][0x8a0] ;  /* 0x00022800ff2fbb82 */ /* 0x002ea40000000800 */
.L_x_91:
[----:B-----5:R-:W-:Y:S01]  /*5750*/  FSETP.NEU.AND P3, PT, R49, RZ, PT ;  /* 0x000000ff3100720b */ /* 0x020fe20003f6d000 */
[----:B------:R-:W-:Y:S01]  /*5760*/  BSSY B1, `(.L_x_92) ;  /* 0x0000039000017945 */ /* 0x000fe20003800000 */
[----:B------:R-:W-:Y:S01]  /*5770*/  SEL R3, RZ, 0xffffffff, P2 ;  /* 0xffffffffff037807 */ /* 0x000fe20001000000 */
[----:B------:R-:W-:Y:S01]  /*5780*/  IMAD.MOV.U32 R66, RZ, RZ, 0x1 ;  /* 0x00000001ff427424 */ /* 0x000fe200078e00ff */
[----:B------:R-:W-:Y:S01]  /*5790*/  @P1 LOP3.LUT P2, RZ, R88, 0xff, RZ, 0xc0, !PT ;  /* 0x000000ff58ff1812 */ /* 0x000fe2000784c0ff */
[----:B------:R-:W-:Y:S01]  /*57a0*/  IMAD R48, R45, 0x80, R46 ;  /* 0x000000802d307824 */ /* 0x000fe200078e022e */
[----:B------:R-:W-:Y:S01]  /*57b0*/  @P1 SEL R0, RZ, 0xffffffff, P3 ;  /* 0xffffffffff001807 */ /* 0x000fe20001800000 */
[----:B------:R-:W-:Y:S01]  /*57c0*/  IMAD R106, R101, -0x10, R99 ;  /* 0xfffffff0656a7824 */ /* 0x000fe200078e0263 */
[----:B------:R-:W-:Y:S01]  /*57d0*/  LOP3.LUT R97, R97, 0x1, RZ, 0x3c, !PT ;  /* 0x0000000161617812 */ /* 0x000fe200078e3cff */
[----:B------:R-:W-:Y:S01]  /*57e0*/  IMAD.MOV.U32 R65, RZ, RZ, RZ ;  /* 0x000000ffff417224 */ /* 0x000fe200078e00ff */
[----:B------:R-:W-:Y:S02]  /*57f0*/  @P0 SEL R0, R3, R0, !P2 ;  /* 0x0000000003000207 */ /* 0x000fe40005000000 */
[----:B------:R-:W-:Y:S02]  /*5800*/  CS2R R78, SRZ ;  /* 0x00000000004e7805 */ /* 0x000fe4000001ff00 */
[----:B------:R-:W-:Y:S02]  /*5810*/  LEA R64, R45, UR48, 0x3 ;  /* 0x000000302d407c11 */ /* 0x000fe4000f8e18ff */
[----:B------:R-:W-:Y:S02]  /*5820*/  CS2R R76, SRZ ;  /* 0x00000000004c7805 */ /* 0x000fe4000001ff00 */
[----:B------:R-:W-:Y:S02]  /*5830*/  @P1 LOP3.LUT R0, R0, 0x1, RZ, 0xc0, !PT ;  /* 0x0000000100001812 */ /* 0x000fe400078ec0ff */
[----:B------:R-:W-:Y:S02]  /*5840*/  CS2R R70, SRZ ;  /* 0x0000000000467805 */ /* 0x000fe4000001ff00 */
[----:B------:R-:W-:Y:S02]  /*5850*/  PLOP3.LUT P2, PT, PT, PT, UP1, 0x80, 0x8 ;  /* 0x000000000008781c */ /* 0x000fe40003f4f018 */
[----:B------:R-:W-:Y:S02]  /*5860*/  CS2R R68, SRZ ;  /* 0x0000000000447805 */ /* 0x000fe4000001ff00 */
[----:B------:R-:W-:Y:S02]  /*5870*/  ISETP.NE.U32.OR P5, PT, R0, 0x1, !P1 ;  /* 0x000000010000780c */ /* 0x000fe40004fa5470 */
[----:B------:R-:W-:Y:S02]  /*5880*/  CS2R R62, SRZ ;  /* 0x00000000003e7805 */ /* 0x000fe4000001ff00 */
[----:B------:R-:W-:Y:S02]  /*5890*/  LOP3.LUT P4, R104, R88, 0xff, RZ, 0xc0, !PT ;  /* 0x000000ff58687812 */ /* 0x000fe4000788c0ff */
[----:B------:R-:W-:Y:S02]  /*58a0*/  CS2R R60, SRZ ;  /* 0x00000000003c7805 */ /* 0x000fe4000001ff00 */
[----:B------:R-:W-:Y:S02]  /*58b0*/  SEL R2, RZ, 0xffffffff, P3 ;  /* 0xffffffffff027807 */ /* 0x000fe40001800000 */
[----:B------:R-:W-:Y:S02]  /*58c0*/  CS2R R58, SRZ ;  /* 0x00000000003a7805 */ /* 0x000fe4000001ff00 */
[----:B------:R-:W-:Y:S02]  /*58d0*/  P2R R107, PR, RZ, 0x20 ;  /* 0x00000020ff6b7803 */ /* 0x000fe40000000000 */
[----:B------:R-:W-:Y:S02]  /*58e0*/  CS2R R56, SRZ ;  /* 0x0000000000387805 */ /* 0x000fe4000001ff00 */
[----:B------:R-:W-:Y:S02]  /*58f0*/  @P2 SEL R2, R3, R2, !P4 ;  /* 0x0000000203022207 */ /* 0x000fe40006000000 */
[----:B------:R-:W-:Y:S02]  /*5900*/  @P5 SHF.L.U32 R0, R97, 0x1f, RZ ;  /* 0x0000001f61005819 */ /* 0x000fe400000006ff */
[----:B------:R-:W-:Y:S02]  /*5910*/  LOP3.LUT R2, R2, 0x1, RZ, 0xc0, !PT ;  /* 0x0000000102027812 */ /* 0x000fe400078ec0ff */
[----:B------:R1:W3:Y:S02]  /*5920*/  @P5 SYNCS.PHASECHK.TRANS64.TRYWAIT P1, [UR48+0x60], R0 ;  /* 0x00006000ff0055a7 */ /* 0x0002e40008021130 */
[----:B------:R-:W-:Y:S04]  /*5930*/  ISETP.NE.U32.AND P2, PT, R2, 0x1, PT ;  /* 0x000000010200780c */ /* 0x000fe80003f45070 */
[----:B------:R-:W-:Y:S02]  /*5940*/  P2R R67, PR, RZ, 0x4 ;  /* 0x00000004ff437803 */ /* 0x000fe40000000000 */
[----:B-1----:R-:W-:Y:S04]  /*5950*/  SHF.L.U32 R0, R96, 0x1f, RZ ;  /* 0x0000001f60007819 */ /* 0x002fe800000006ff */
[----:B------:R1:W4:Y:S01]  /*5960*/  SYNCS.PHASECHK.TRANS64.TRYWAIT P0, [R64+URZ+0xd0], R0 ;  /* 0x0000d000400075a7 */ /* 0x00032200080011ff */
[----:B---3--:R-:W-:Y:S01]  /*5970*/  @P5 SEL R66, RZ, 0x1, !P1 ;  /* 0x00000001ff425807 */ /* 0x008fe20004800000 */
[----:B-1----:R-:W-:Y:S06]  /*5980*/  @!P5 BRA `(.L_x_93) ;  /* 0x000000000058d947 */ /* 0x002fec0003800000 */
[----:B------:R-:W-:Y:S01]  /*5990*/  IMAD.MOV.U32 R79, RZ, RZ, RZ ;  /* 0x000000ffff4f7224 */ /* 0x000fe200078e00ff */
[----:B------:R-:W-:Y:S01]  /*59a0*/  ISETP.NE.AND P1, PT, R66, RZ, PT ;  /* 0x000000ff4200720c */ /* 0x000fe20003f25270 */
[----:B------:R-:W-:Y:S01]  /*59b0*/  BSSY B0, `(.L_x_94) ;  /* 0x000000c000007945 */ /* 0x000fe20003800000 */
[----:B------:R-:W-:Y:S02]  /*59c0*/  CS2R R58, SRZ ;  /* 0x00000000003a7805 */ /* 0x000fe4000001ff00 */
[----:B------:R-:W-:Y:S02]  /*59d0*/  CS2R R56, SRZ ;  /* 0x0000000000387805 */ /* 0x000fe4000001ff00 */
[----:B------:R-:W-:Y:S02]  /*59e0*/  CS2R R62, SRZ ;  /* 0x00000000003e7805 */ /* 0x000fe4000001ff00 */
[----:B------:R-:W-:Y:S02]  /*59f0*/  CS2R R60, SRZ ;  /* 0x00000000003c7805 */ /* 0x000fe4000001ff00 */
[----:B------:R-:W-:Y:S02]  /*5a00*/  CS2R R70, SRZ ;  /* 0x0000000000467805 */ /* 0x000fe4000001ff00 */
[----:B------:R-:W-:Y:S02]  /*5a10*/  CS2R R68, SRZ ;  /* 0x0000000000447805 */ /* 0x000fe4000001ff00 */
[----:B------:R-:W-:Y:S01]  /*5a20*/  CS2R R76, SRZ ;  /* 0x00000000004c7805 */ /* 0x000fe2000001ff00 */
[----:B------:R-:W-:Y:S06]  /*5a30*/  @P1 BRA `(.L_x_95) ;  /* 0x00000000000c1947 */ /* 0x000fec0003800000 */
[----:B------:R-:W-:Y:S04]  /*5a40*/  SHF.L.U32 R3, R97, 0x1f, RZ ;  /* 0x0000001f61037819 */ /* 0x000fe800000006ff */
[----:B------:R-:W1:Y:S02]  /*5a50*/  SYNCS.PHASECHK.TRANS64.TRYWAIT P1, [UR48+0x60], R3 ;  /* 0x00006003ff0075a7 */ /* 0x000e640008021130 */
[----:B-1----:R-:W-:Y:S05]  /*5a60*/  @!P1 BRA `(.L_x_96) ;  /* 0x0000003c00949947 */ /* 0x002fea0003800000 */
.L_x_95:
[----:B------:R-:W-:Y:S05]  /*5a70*/  BSYNC B0 ;  /* 0x0000000000007941 */ /* 0x000fea0003800000 */
.L_x_94:
[----:B------:R-:W-:Y:S01]  /*5a80*/  ISETP.NE.AND P1, PT, R67, RZ, PT ;  /* 0x000000ff4300720c */ /* 0x000fe20003f25270 */
[----:B------:R-:W-:Y:S11]  /*5a90*/  HFMA2 R65, -RZ, RZ, 0, 5.9604644775390625e-08 ;  /* 0x00000001ff417431 */ /* 0x000ff600000001ff */
[----:B------:R-:W-:Y:S01]  /*5aa0*/  @!UPT UIADD3 URZ, UPT, UPT, URZ, URZ, URZ ;  /* 0x000000fffffff290 */ /* 0x000fe2000fffe0ff */
[----:B------:R3:W1:Y:S04]  /*5ab0*/  @P1 LDS.128 R56, [R100] ;  /* 0x0000000064381984 */ /* 0x0006680000000c00 */
[----:B------:R3:W1:Y:S04]  /*5ac0*/  @P1 LDS.128 R60, [R99+0x10] ;  /* 0x00001000633c1984 */ /* 0x0006680000000c00 */
[----:B------:R3:W1:Y:S04]  /*5ad0*/  @P1 LDS.128 R68, [R98+0x20] ;  /* 0x0000200062441984 */ /* 0x0006680000000c00 */
[----:B------:R3:W1:Y:S02]  /*5ae0*/  @P1 LDS.128 R76, [R106+0x30] ;  /* 0x000030006a4c1984 */ /* 0x0006640000000c00 */
.L_x_93:
[----:B------:R-:W-:Y:S05]  /*5af0*/  BSYNC B1 ;  /* 0x0000000000017941 */ /* 0x000fea0003800000 */
.L_x_92:
[----:B-1----:R-:W-:Y:S04]  /*5b00*/  SHF.R.U32.HI R2, RZ, 0x15, R48 ;  /* 0x00000015ff027819 */ /* 0x002fe80000011630 */
[----:B------:R-:W-:Y:S01]  /*5b10*/  LOP3.LUT P1, RZ, R2, 0x3, R92, 0x48, !PT ;  /* 0x0000000302ff7812 */ /* 0x000fe2000782485c */
[----:B------:R-:W-:Y:S01]  /*5b20*/  @!UPT UIADD3 URZ, UPT, UPT, URZ, URZ, URZ ;  /* 0x000000fffffff290 */ /* 0x000fe2000fffe0ff */
[----:B----4-:R-:W-:Y:S11]  /*5b30*/  @P0 BRA `(.L_x_97) ;  /* 0x0000000000080947 */ /* 0x010ff60003800000 */
[----:B------:R-:W1:Y:S02]  /*5b40*/  SYNCS.PHASECHK.TRANS64.TRYWAIT P0, [R64+URZ+0xd0], R0 ;  /* 0x0000d000400075a7 */ /* 0x000e6400080011ff */
[----:B-1----:R-:W-:Y:S05]  /*5b50*/  @!P0 BRA `(.L_x_98) ;  /* 0x0000003c00708947 */ /* 0x002fea0003800000 */
.L_x_97:
[----:B------:R-:W-:Y:S05]  /*5b60*/  @!P1 BRA `(.L_x_99) ;  /* 0x0000000000409947 */ /* 0x000fea0003800000 */
[----:B------:R-:W4:Y:S01]  /*5b70*/  LDCU.64 UR8, c[0x4][0x70] ;  /* 0x01000e00ff0877ac */ /* 0x000f220008000a00 */
[----:B------:R-:W-:Y:S01]  /*5b80*/  MOV R3, 0x0 ;  /* 0x0000000000037802 */ /* 0x000fe20000000f00 */
[----:B------:R-:W-:Y:S02]  /*5b90*/  HFMA2 R12, -RZ, RZ, 0, 5.9604644775390625e-08 ;  /* 0x00000001ff0c7431 */ /* 0x000fe400000001ff */
[----:B------:R-:W-:Y:S02]  /*5ba0*/  IMAD.MOV.U32 R8, RZ, RZ, 0x192 ;  /* 0x00000192ff087424 */ /* 0x000fe400078e00ff */
[----:B------:R-:W-:Y:S01]  /*5bb0*/  IMAD.MOV.U32 R13, RZ, RZ, RZ ;  /* 0x000000ffff0d7224 */ /* 0x000fe200078e00ff */
[----:B------:R-:W5:Y:S01]  /*5bc0*/  LDCU.64 UR6, c[0x4][0x78] ;  /* 0x01000f00ff0677ac */ /* 0x000f620008000a00 */
[----:B------:R-:W1:Y:S01]  /*5bd0*/  LDC.64 R2, c[0x4][R3] ;  /* 0x0100000003027b82 */ /* 0x000e620000000a00 */
[----:B------:R-:W2:Y:S01]  /*5be0*/  LDCU.64 UR4, c[0x4][0x10] ;  /* 0x01000200ff0477ac */ /* 0x000ea20008000a00 */
[----:B----4-:R-:W-:Y:S01]  /*5bf0*/  MOV R5, UR9 ;  /* 0x0000000900057c02 */ /* 0x010fe20008000f00 */
[----:B------:R-:W-:Y:S01]  /*5c00*/  IMAD.U32 R4, RZ, RZ, UR8 ;  /* 0x00000008ff047e24 */ /* 0x000fe2000f8e00ff */
[----:B-----5:R-:W-:Y:S01]  /*5c10*/  MOV R7, UR7 ;  /* 0x0000000700077c02 */ /* 0x020fe20008000f00 */
[----:B------:R-:W-:Y:S01]  /*5c20*/  IMAD.U32 R6, RZ, RZ, UR6 ;  /* 0x00000006ff067e24 */ /* 0x000fe2000f8e00ff */
[----:B--2---:R-:W-:Y:S01]  /*5c30*/  MOV R11, UR5 ;  /* 0x00000005000b7c02 */ /* 0x004fe20008000f00 */
[----:B------:R-:W-:Y:S02]  /*5c40*/  IMAD.U32 R10, RZ, RZ, UR4 ;  /* 0x00000004ff0a7e24 */ /* 0x000fe4000f8e00ff */
[----:B------:R-:W-:Y:S07]  /*5c50*/  LEPC R20, `(.L_x_99) ;  /* 0x000000001014794e */ /* 0x000fee0000000000 */
[----:B-1-3--:R-:W-:Y:S05]  /*5c60*/  CALL.ABS.NOINC R2 ;  /* 0x0000000002007343 */ /* 0x00afea0003c00000 */
.L_x_99:
[----:B------:R-:W-:Y:S01]  /*5c70*/  SHF.L.U32 R50, R56, 0x10, RZ ;  /* 0x0000001038327819 */ /* 0x000fe200000006ff */
[----:B------:R-:W-:Y:S05]  /*5c80*/  WARPSYNC.ALL ;  /* 0x0000000000007948 */ /* 0x000fea0003800000 */
[----:B------:R-:W-:Y:S01]  /*5c90*/  R2UR UR4, R48 ;  /* 0x00000000300472ca */ /* 0x000fe200000e0000 */
[----:B------:R-:W-:Y:S01]  /*5ca0*/  BSSY.RECONVERGENT B0, `(.L_x_100) ;  /* 0x0000088000007945 */ /* 0x000fe20003800200 */
[----:B------:R-:W-:Y:S02]  /*5cb0*/  LOP3.LUT R51, R56, 0xffff0000, RZ, 0xc0, !PT ;  /* 0xffff000038337812 */ /* 0x000fe400078ec0ff */
[----:B------:R-:W-:Y:S02]  /*5cc0*/  SHF.L.U32 R52, R57, 0x10, RZ ;  /* 0x0000001039347819 */ /* 0x000fe400000006ff */
[----:B------:R-:W-:Y:S07]  /*5cd0*/  ISETP.NE.AND P0, PT, R102, RZ, PT ;  /* 0x000000ff6600720c */ /* 0x000fee0003f05270 */
[----:B------:R-:W1:Y:S02]  /*5ce0*/  LDTM.x32 R4, tmem[UR4] ;  /* 0x00000004000479ee */ /* 0x000e6400082c0000 */
[C---:B-12---:R-:W-:Y:S01]  /*5cf0*/  FMUL R0, R47.reuse, R4 ;  /* 0x000000042f007220 */ /* 0x046fe20000400000 */
[C---:B------:R-:W-:Y:S01]  /*5d00*/  FMUL R2, R47.reuse, R5 ;  /* 0x000000052f027220 */ /* 0x040fe20000400000 */
[C---:B------:R-:W-:Y:S01]  /*5d10*/  FMUL R4, R47.reuse, R8 ;  /* 0x000000082f047220 */ /* 0x040fe20000400000 */
[C---:B------:R-:W-:Y:S01]  /*5d20*/  FMUL R3, R47.reuse, R6 ;  /* 0x000000062f037220 */ /* 0x040fe20000400000 */
[C---:B------:R-:W-:Y:S01]  /*5d30*/  FMUL R5, R47.reuse, R9 ;  /* 0x000000092f057220 */ /* 0x040fe20000400000 */
[C---:B------:R-:W-:Y:S01]  /*5d40*/  FMUL R8, R47.reuse, R12 ;  /* 0x0000000c2f087220 */ /* 0x040fe20000400000 */
[C---:B------:R-:W-:Y:S01]  /*5d50*/  FMUL R6, R47.reuse, R10 ;  /* 0x0000000a2f067220 */ /* 0x040fe20000400000 */
[C---:B------:R-:W-:Y:S01]  /*5d60*/  FMUL R9, R47.reuse, R13 ;  /* 0x0000000d2f097220 */ /* 0x040fe20000400000 */
[----:B------:R-:W-:Y:S01]  /*5d70*/  FMUL R12, R47, R16 ;  /* 0x000000102f0c7220 */ /* 0x000fe20000400000 */
[----:B------:R-:W-:Y:S01]  /*5d80*/  FFMA R0, R49, R50, R0 ;  /* 0x0000003231007223 */ /* 0x000fe20000000000 */
[C---:B------:R-:W-:Y:S01]  /*5d90*/  FMUL R10, R47.reuse, R14 ;  /* 0x0000000e2f0a7220 */ /* 0x040fe20000400000 */
[C---:B------:R-:W-:Y:S01]  /*5da0*/  FMUL R13, R47.reuse, R17 ;  /* 0x000000112f0d7220 */ /* 0x040fe20000400000 */
[----:B------:R-:W-:Y:S01]  /*5db0*/  FMUL R16, R47, R20 ;  /* 0x000000142f107220 */ /* 0x000fe20000400000 */
[----:B------:R-:W-:Y:S01]  /*5dc0*/  FFMA R2, R49, R51, R2 ;  /* 0x0000003331027223 */ /* 0x000fe20000000002 */
[C---:B------:R-:W-:Y:S01]  /*5dd0*/  FMUL R14, R47.reuse, R18 ;  /* 0x000000122f0e7220 */ /* 0x040fe20000400000 */
        /* <DEDUP_REMOVED lines=8> */
[----:B------:R-:W-:Y:S01]  /*5e60*/  LOP3.LUT R32, R57, 0xffff0000, RZ, 0xc0, !PT ;  /* 0xffff000039207812 */ /* 0x000fe200078ec0ff */
[C---:B------:R-:W-:Y:S01]  /*5e70*/  FMUL R26, R47.reuse, R30 ;  /* 0x0000001e2f1a7220 */ /* 0x040fe20000400000 */
[----:B------:R-:W-:Y:S01]  /*5e80*/  FMUL R29, R47, R33 ;  /* 0x000000212f1d7220 */ /* 0x000fe20000400000 */
[----:B------:R-:W-:Y:S01]  /*5e90*/  SHF.L.U32 R33, R58, 0x10, RZ ;  /* 0x000000103a217819 */ /* 0x000fe200000006ff */
[----:B------:R-:W-:Y:S01]  /*5ea0*/  FFMA R3, R49, R52, R3 ;  /* 0x0000003431037223 */ /* 0x000fe20000000003 */
[----:B------:R-:W-:Y:S01]  /*5eb0*/  F2FP.BF16.F32.PACK_AB R52, R2, R0 ;  /* 0x000000000234723e */ /* 0x000fe200000010ff */
[----:B------:R-:W-:Y:S01]  /*5ec0*/  FMUL R7, R47, R7 ;  /* 0x000000072f077220 */ /* 0x000fe20000400000 */
[----:B------:R-:W-:Y:S01]  /*5ed0*/  SHF.L.U32 R0, R59, 0x10, RZ ;  /* 0x000000103b007819 */ /* 0x000fe200000006ff */
[----:B------:R-:W-:Y:S01]  /*5ee0*/  FMUL R30, R47, R34 ;  /* 0x000000222f1e7220 */ /* 0x000fe20000400000 */
[----:B------:R-:W-:Y:S01]  /*5ef0*/  LOP3.LUT R34, R58, 0xffff0000, RZ, 0xc0, !PT ;  /* 0xffff00003a227812 */ /* 0x000fe200078ec0ff */
[----:B------:R-:W-:Y:S01]  /*5f00*/  FFMA R7, R49, R32, R7 ;  /* 0x0000002031077223 */ /* 0x000fe20000000007 */
[----:B------:R-:W-:Y:S01]  /*5f10*/  LOP3.LUT R2, R59, 0xffff0000, RZ, 0xc0, !PT ;  /* 0xffff00003b027812 */ /* 0x000fe200078ec0ff */
[----:B------:R-:W-:Y:S01]  /*5f20*/  FFMA R4, R49, R33, R4 ;  /* 0x0000002131047223 */ /* 0x000fe20000000004 */
[----:B------:R-:W-:Y:S01]  /*5f30*/  FMUL R11, R47, R11 ;  /* 0x0000000b2f0b7220 */ /* 0x000fe20000400000 */
[----:B------:R-:W-:Y:S01]  /*5f40*/  FFMA R5, R49, R34, R5 ;  /* 0x0000002231057223 */ /* 0x000fe20000000005 */
[----:B------:R-:W-:Y:S01]  /*5f50*/  F2FP.BF16.F32.PACK_AB R53, R7, R3 ;  /* 0x000000030735723e */ /* 0x000fe200000010ff */
[C---:B------:R-:W-:Y:S01]  /*5f60*/  FFMA R6, R49.reuse, R0, R6 ;  /* 0x0000000031067223 */ /* 0x040fe20000000006 */
[C---:B------:R-:W-:Y:S01]  /*5f70*/  SHF.L.U32 R0, R60.reuse, 0x10, RZ ;  /* 0x000000103c007819 */ /* 0x040fe200000006ff */
[----:B------:R-:W-:Y:S01]  /*5f80*/  FFMA R11, R49, R2, R11 ;  /* 0x00000002310b7223 */ /* 0x000fe2000000000b */
[----:B------:R-:W-:Y:S01]  /*5f90*/  LOP3.LUT R2, R60, 0xffff0000, RZ, 0xc0, !PT ;  /* 0xffff00003c027812 */ /* 0x000fe200078ec0ff */
[----:B------:R-:W-:Y:S01]  /*5fa0*/  FMUL R15, R47, R15 ;  /* 0x0000000f2f0f7220 */ /* 0x000fe20000400000 */
[----:B------:R-:W-:Y:S01]  /*5fb0*/  SHF.L.U32 R3, R61, 0x10, RZ ;  /* 0x000000103d037819 */ /* 0x000fe200000006ff */
[----:B------:R-:W-:Y:S01]  /*5fc0*/  FFMA R8, R49, R0, R8 ;  /* 0x0000000031087223 */ /* 0x000fe20000000008 */
[----:B------:R-:W-:Y:S01]  /*5fd0*/  LOP3.LUT R0, R61, 0xffff0000, RZ, 0xc0, !PT ;  /* 0xffff00003d007812 */ /* 0x000fe200078ec0ff */
[C---:B------:R-:W-:Y:S01]  /*5fe0*/  FFMA R9, R49.reuse, R2, R9 ;  /* 0x0000000231097223 */ /* 0x040fe20000000009 */
[C---:B------:R-:W-:Y:S01]  /*5ff0*/  SHF.L.U32 R2, R62.reuse, 0x10, RZ ;  /* 0x000000103e027819 */ /* 0x040fe200000006ff */
[----:B------:R-:W-:Y:S01]  /*6000*/  FFMA R10, R49, R3, R10 ;  /* 0x00000003310a7223 */ /* 0x000fe2000000000a */
[----:B------:R-:W-:Y:S01]  /*6010*/  SHF.L.U32 R3, R63, 0x10, RZ ;  /* 0x000000103f037819 */ /* 0x000fe200000006ff */
[C---:B------:R-:W-:Y:S01]  /*6020*/  FFMA R15, R49.reuse, R0, R15 ;  /* 0x00000000310f7223 */ /* 0x040fe2000000000f */
[----:B------:R-:W-:Y:S01]  /*6030*/  LOP3.LUT R0, R62, 0xffff0000, RZ, 0xc0, !PT ;  /* 0xffff00003e007812 */ /* 0x000fe200078ec0ff */
[----:B------:R-:W-:Y:S01]  /*6040*/  FFMA R12, R49, R2, R12 ;  /* 0x00000002310c7223 */ /* 0x000fe2000000000c */
[C---:B------:R-:W-:Y:S01]  /*6050*/  SHF.L.U32 R2, R68.reuse, 0x10, RZ ;  /* 0x0000001044027819 */ /* 0x040fe200000006ff */
[----:B------:R-:W-:Y:S01]  /*6060*/  FMUL R19, R47, R19 ;  /* 0x000000132f137220 */ /* 0x000fe20000400000 */
[----:B------:R-:W-:Y:S01]  /*6070*/  F2FP.BF16.F32.PACK_AB R54, R5, R4 ;  /* 0x000000040536723e */ /* 0x000fe200000010ff */
[----:B------:R-:W-:Y:S01]  /*6080*/  FFMA R13, R49, R0, R13 ;  /* 0x00000000310d7223 */ /* 0x000fe2000000000d */
[----:B------:R-:W-:Y:S01]  /*6090*/  LOP3.LUT R0, R63, 0xffff0000, RZ, 0xc0, !PT ;  /* 0xffff00003f007812 */ /* 0x000fe200078ec0ff */
[----:B------:R-:W-:Y:S01]  /*60a0*/  FFMA R14, R49, R3, R14 ;  /* 0x00000003310e7223 */ /* 0x000fe2000000000e */
[----:B------:R-:W-:Y:S01]  /*60b0*/  LOP3.LUT R3, R68, 0xffff0000, RZ, 0xc0, !PT ;  /* 0xffff000044037812 */ /* 0x000fe200078ec0ff */
[----:B------:R-:W-:Y:S01]  /*60c0*/  FMUL R23, R47, R23 ;  /* 0x000000172f177220 */ /* 0x000fe20000400000 */
[----:B------:R-:W-:Y:S01]  /*60d0*/  F2FP.BF16.F32.PACK_AB R55, R11, R6 ;  /* 0x000000060b37723e */ /* 0x000fe200000010ff */
[----:B------:R-:W-:Y:S01]  /*60e0*/  FFMA R19, R49, R0, R19 ;  /* 0x0000000031137223 */ /* 0x000fe20000000013 */
[----:B------:R-:W-:Y:S01]  /*60f0*/  SHF.L.U32 R0, R69, 0x10, RZ ;  /* 0x0000001045007819 */ /* 0x000fe200000006ff */
[----:B------:R-:W-:Y:S01]  /*6100*/  FFMA R16, R49, R2, R16 ;  /* 0x0000000231107223 */ /* 0x000fe20000000010 */
[----:B------:R-:W-:Y:S01]  /*6110*/  LOP3.LUT R2, R69, 0xffff0000, RZ, 0xc0, !PT ;  /* 0xffff000045027812 */ /* 0x000fe200078ec0ff */
[----:B------:R-:W-:Y:S01]  /*6120*/  FFMA R17, R49, R3, R17 ;  /* 0x0000000331117223 */ /* 0x000fe20000000011 */
[----:B------:R-:W-:Y:S01]  /*6130*/  SHF.L.U32 R3, R71, 0x10, RZ ;  /* 0x0000001047037819 */ /* 0x000fe200000006ff */
[----:B------:R-:W-:Y:S01]  /*6140*/  FFMA R18, R49, R0, R18 ;  /* 0x0000000031127223 */ /* 0x000fe20000000012 */
[C---:B------:R-:W-:Y:S01]  /*6150*/  SHF.L.U32 R0, R70.reuse, 0x10, RZ ;  /* 0x0000001046007819 */ /* 0x040fe200000006ff */
[----:B------:R1:W-:Y:S01]  /*6160*/  STS.128 [R100], R52 ;  /* 0x0000003464007388 */ /* 0x0003e20000000c00 */
[----:B------:R-:W-:Y:S01]  /*6170*/  F2FP.BF16.F32.PACK_AB R8, R9, R8 ;  /* 0x000000080908723e */ /* 0x000fe200000010ff */
[C---:B------:R-:W-:Y:S01]  /*6180*/  FFMA R23, R49.reuse, R2, R23 ;  /* 0x0000000231177223 */ /* 0x040fe20000000017 */
[----:B------:R-:W-:Y:S01]  /*6190*/  LOP3.LUT R2, R70, 0xffff0000, RZ, 0xc0, !PT ;  /* 0xffff000046027812 */ /* 0x000fe200078ec0ff */
[----:B------:R-:W-:Y:S01]  /*61a0*/  FFMA R20, R49, R0, R20 ;  /* 0x0000000031147223 */ /* 0x000fe20000000014 */
[----:B------:R-:W-:Y:S01]  /*61b0*/  LOP3.LUT R0, R71, 0xffff0000, RZ, 0xc0, !PT ;  /* 0xffff000047007812 */ /* 0x000fe200078ec0ff */
[----:B------:R-:W-:Y:S01]  /*61c0*/  FMUL R27, R47, R27 ;  /* 0x0000001b2f1b7220 */ /* 0x000fe20000400000 */
[----:B------:R-:W-:Y:S01]  /*61d0*/  F2FP.BF16.F32.PACK_AB R9, R15, R10 ;  /* 0x0000000a0f09723e */ /* 0x000fe200000010ff */
[C---:B------:R-:W-:Y:S01]  /*61e0*/  FFMA R21, R49.reuse, R2, R21 ;  /* 0x0000000231157223 */ /* 0x040fe20000000015 */
[C---:B------:R-:W-:Y:S01]  /*61f0*/  FFMA R22, R49.reuse, R3, R22 ;  /* 0x0000000331167223 */ /* 0x040fe20000000016 */
[----:B------:R-:W-:Y:S01]  /*6200*/  FFMA R27, R49, R0, R27 ;  /* 0x00000000311b7223 */ /* 0x000fe2000000001b */
[C---:B------:R-:W-:Y:S01]  /*6210*/  SHF.L.U32 R2, R76.reuse, 0x10, RZ ;  /* 0x000000104c027819 */ /* 0x040fe200000006ff */
[C---:B------:R-:W-:Y:S01]  /*6220*/  FMUL R31, R47.reuse, R31 ;  /* 0x0000001f2f1f7220 */ /* 0x040fe20000400000 */
[----:B------:R-:W-:Y:S01]  /*6230*/  LOP3.LUT R0, R76, 0xffff0000, RZ, 0xc0, !PT ;  /* 0xffff00004c007812 */ /* 0x000fe200078ec0ff */
[----:B------:R-:W-:Y:S01]  /*6240*/  FMUL R35, R47, R35 ;  /* 0x000000232f237220 */ /* 0x000fe20000400000 */
[----:B------:R-:W-:Y:S01]  /*6250*/  SHF.L.U32 R3, R77, 0x10, RZ ;  /* 0x000000104d037819 */ /* 0x000fe200000006ff */
[----:B------:R-:W-:Y:S01]  /*6260*/  FFMA R24, R49, R2, R24 ;  /* 0x0000000231187223 */ /* 0x000fe20000000018 */
[----:B------:R-:W-:Y:S01]  /*6270*/  F2FP.BF16.F32.PACK_AB R10, R13, R12 ;  /* 0x0000000c0d0a723e */ /* 0x000fe200000010ff */
[----:B------:R-:W-:Y:S01]  /*6280*/  FFMA R25, R49, R0, R25 ;  /* 0x0000000031197223 */ /* 0x000fe20000000019 */
[----:B------:R-:W-:Y:S01]  /*6290*/  F2FP.BF16.F32.PACK_AB R11, R19, R14 ;  /* 0x0000000e130b723e */ /* 0x000fe200000010ff */
[----:B------:R-:W-:Y:S01]  /*62a0*/  FFMA R26, R49, R3, R26 ;  /* 0x00000003311a7223 */ /* 0x000fe2000000001a */
[----:B------:R-:W-:Y:S02]  /*62b0*/  LOP3.LUT R0, R77, 0xffff0000, RZ, 0xc0, !PT ;  /* 0xffff00004d007812 */ /* 0x000fe400078ec0ff */
[C---:B------:R-:W-:Y:S01]  /*62c0*/  SHF.L.U32 R2, R78.reuse, 0x10, RZ ;  /* 0x000000104e027819 */ /* 0x040fe200000006ff */
[----:B------:R1:W-:Y:S01]  /*62d0*/  STS.128 [R99+0x10], R8 ;  /* 0x0000100863007388 */ /* 0x0003e20000000c00 */
[----:B------:R-:W-:Y:S01]  /*62e0*/  LOP3.LUT R3, R78, 0xffff0000, RZ, 0xc0, !PT ;  /* 0xffff00004e037812 */ /* 0x000fe200078ec0ff */
[----:B------:R-:W-:Y:S01]  /*62f0*/  FFMA R31, R49, R0, R31 ;  /* 0x00000000311f7223 */ /* 0x000fe2000000001f */
[----:B------:R-:W-:Y:S01]  /*6300*/  SHF.L.U32 R4, R79, 0x10, RZ ;  /* 0x000000104f047819 */ /* 0x000fe200000006ff */
[----:B------:R-:W-:Y:S01]  /*6310*/  FFMA R28, R49, R2, R28 ;  /* 0x00000002311c7223 */ /* 0x000fe2000000001c */
[----:B------:R-:W-:Y:S01]  /*6320*/  F2FP.BF16.F32.PACK_AB R16, R17, R16 ;  /* 0x000000101110723e */ /* 0x000fe200000010ff */
[----:B------:R-:W-:Y:S01]  /*6330*/  FFMA R29, R49, R3, R29 ;  /* 0x00000003311d7223 */ /* 0x000fe2000000001d */
[----:B------:R-:W-:Y:S01]  /*6340*/  LOP3.LUT R5, R79, 0xffff0000, RZ, 0xc0, !PT ;  /* 0xffff00004f057812 */ /* 0x000fe200078ec0ff */
[----:B------:R-:W-:Y:S01]  /*6350*/  FFMA R30, R49, R4, R30 ;  /* 0x00000004311e7223 */ /* 0x000fe2000000001e */
[----:B------:R-:W-:Y:S02]  /*6360*/  F2FP.BF16.F32.PACK_AB R17, R23, R18 ;  /* 0x000000121711723e */ /* 0x000fe400000010ff */
[----:B------:R-:W-:Y:S01]  /*6370*/  F2FP.BF16.F32.PACK_AB R18, R21, R20 ;  /* 0x000000141512723e */ /* 0x000fe200000010ff */
[----:B------:R-:W-:Y:S01]  /*6380*/  FFMA R35, R49, R5, R35 ;  /* 0x0000000531237223 */ /* 0x000fe20000000023 */
[----:B------:R-:W-:Y:S02]  /*6390*/  F2FP.BF16.F32.PACK_AB R19, R27, R22 ;  /* 0x000000161b13723e */ /* 0x000fe400000010ff */
[----:B------:R-:W-:Y:S02]  /*63a0*/  F2FP.BF16.F32.PACK_AB R24, R25, R24 ;  /* 0x000000181918723e */ /* 0x000fe400000010ff */
[----:B------:R-:W-:Y:S01]  /*63b0*/  F2FP.BF16.F32.PACK_AB R25, R31, R26 ;  /* 0x0000001a1f19723e */ /* 0x000fe200000010ff */
[----:B------:R1:W-:Y:S01]  /*63c0*/  STS.128 [R98+0x20], R16 ;  /* 0x0000201062007388 */ /* 0x0003e20000000c00 */
[----:B------:R-:W-:Y:S02]  /*63d0*/  F2FP.BF16.F32.PACK_AB R26, R29, R28 ;  /* 0x0000001c1d1a723e */ /* 0x000fe400000010ff */
[----:B------:R-:W-:Y:S05]  /*63e0*/  F2FP.BF16.F32.PACK_AB R27, R35, R30 ;  /* 0x0000001e231b723e */ /* 0x000fea00000010ff */
[----:B------:R1:W-:Y:S01]  /*63f0*/  STS.128 [R106+0x30], R24 ;  /* 0x000030186a007388 */ /* 0x0003e20000000c00 */
[----:B------:R-:W-:Y:S01]  /*6400*/  @!PT LDS RZ, [RZ] ;  /* 0x00000000fffff984 */ /* 0x000fe20000000800 */
[----:B------:R-:W-:Y:S01]  /*6410*/  @!PT LDS RZ, [RZ] ;  /* 0x00000000fffff984 */ /* 0x000fe20000000800 */
[----:B------:R-:W-:Y:S01]  /*6420*/  @!PT LDS RZ, [RZ] ;  /* 0x00000000fffff984 */ /* 0x000fe20000000800 */
[----:B------:R-:W-:Y:S01]  /*6430*/  @!PT LDS RZ, [RZ] ;  /* 0x00000000fffff984 */ /* 0x000fe20000000800 */
[----:B------:R2:W-:Y:S07]  /*6440*/  MEMBAR.ALL.CTA ;  /* 0x0000000000007992 */ /* 0x0005ee0000008000 */
[----:B--2---:R-:W2:Y:S02]  /*6450*/  FENCE.VIEW.ASYNC.S ;  /* 0x00000000000073c6 */ /* 0x004ea40000000000 */
[----:B--2---:R-:W-:Y:S06]  /*6460*/  BAR.SYNC.DEFER_BLOCKING 0x1, 0x80 ;  /* 0x0042000000007b1d */ /* 0x004fec0000010000 */
[----:B------:R-:W-:Y:S05]  /*6470*/  @P0 BRA `(.L_x_101) ;  /* 0x0000000000280947 */ /* 0x000fea0003800000 */
[----:B------:R-:W-:Y:S02]  /*6480*/  UIADD3 UR4, UPT, UPT, UR48, 0x200, URZ ;  /* 0x0000020030047890 */ /* 0x000fe4000fffe0ff */
[----:B------:R-:W-:Y:S01]  /*6490*/  UIADD3 UR6, UP0, UPT, UR52, 0x680, URZ ;  /* 0x0000068034067890 */ /* 0x000fe2000ff1e0ff */
[----:B------:R-:W-:Y:S03]  /*64a0*/  UMOV UR43, UR36 ;  /* 0x00000024002b7c82 */ /* 0x000fe60008000000 */
[----:B------:R-:W-:Y:S01]  /*64b0*/  MOV R93, UR4 ;  /* 0x00000004005d7c02 */ /* 0x000fe20008000f00 */
[----:B------:R-:W-:Y:S03]  /*64c0*/  UIADD3.X UR7, UPT, UPT, URZ, UR53, URZ, UP0, !UPT ;  /* 0x00000035ff077290 */ /* 0x000fe600087fe4ff */
[----:B------:R-:W-:Y:S11]  /*64d0*/  R2UR UR40, R93 ;  /* 0x000000005d2872ca */ /* 0x000ff600000e0000 */
[----:B------:R-:W-:Y:S02]  /*64e0*/  @!UPT UIADD3 URZ, UPT, UPT, URZ, URZ, URZ ;  /* 0x000000fffffff290 */ /* 0x000fe4000fffe0ff */
[----:B------:R2:W-:Y:S01]  /*64f0*/  UTMASTG.3D [UR40], [UR6] ;  /* 0x00000028060073b5 */ /* 0x0005e20008010000 */
[----:B------:R0:W-:Y:S01]  /*6500*/  UTMACMDFLUSH ;  /* 0x00000000000079b7 */ /* 0x0001e20000000000 */
[----:B--2---:R-:W-:Y:S04]  /*6510*/  DEPBAR.LE SB0, 0x1 ;  /* 0x000080400000791a */ /* 0x004fe80000000000 */
.L_x_101:
[----:B------:R-:W-:Y:S05]  /*6520*/  BSYNC.RECONVERGENT B0 ;  /* 0x0000000000007941 */ /* 0x000fea0003800200 */
.L_x_100:
[----:B------:R-:W-:Y:S01]  /*6530*/  BAR.SYNC.DEFER_BLOCKING 0x1, 0x80 ;  /* 0x0042000000007b1d */ /* 0x000fe20000010000 */
[----:B------:R-:W-:Y:S01]  /*6540*/  ISETP.NE.AND P1, PT, R107, RZ, PT ;  /* 0x000000ff6b00720c */ /* 0x000fe20003f25270 */
[----:B------:R-:W-:Y:S01]  /*6550*/  UISETP.NE.AND UP0, UPT, UR49, URZ, UPT ;  /* 0x000000ff3100728c */ /* 0x000fe2000bf05270 */
[----:B------:R-:W-:Y:S11]  /*6560*/  LEA R2, R65, UR48, 0x3 ;  /* 0x0000003041027c11 */ /* 0x000ff6000f8e18ff */
[----:B------:R-:W-:Y:S01]  /*6570*/  @P1 SHF.L.U32 R3, R97, 0x1f, RZ ;  /* 0x0000001f61031819 */ /* 0x000fe200000006ff */
[----:B------:R-:W-:Y:S06]  /*6580*/  BRA.U !UP0, `(.L_x_102) ;  /* 0x0000000108247547 */ /* 0x000fec000b800000 */
[----:B------:R-:W-:Y:S01]  /*6590*/  IMAD.U32 R4, RZ, RZ, UR51 ;  /* 0x00000033ff047e24 */ /* 0x000fe2000f8e00ff */
[----:B------:R-:W-:Y:S01]  /*65a0*/  MOV R0, UR37 ;  /* 0x0000002500007c02 */ /* 0x000fe20008000f00 */
[----:B------:R-:W-:Y:S03]  /*65b0*/  UIADD3 UR51, UPT, UPT, UR51, 0x1, URZ ;  /* 0x0000000133337890 */ /* 0x000fe6000fffe0ff */
[----:B------:R-:W-:Y:S01]  /*65c0*/  @P1 LEA R4, R4, UR48, 0x3 ;  /* 0x0000003004041c11 */ /* 0x000fe2000f8e18ff */
[----:B------:R-:W-:Y:S04]  /*65d0*/  UISETP.NE.AND UP0, UPT, UR51, 0x4, UPT ;  /* 0x000000043300788c */ /* 0x000fe8000bf05270 */
[----:B------:R-:W-:Y:S01]  /*65e0*/  @P1 VIADD R4, R4, 0x80 ;  /* 0x0000008004041836 */ /* 0x000fe20000000000 */
[----:B------:R-:W-:Y:S04]  /*65f0*/  USEL UR51, UR51, URZ, UP0 ;  /* 0x000000ff33337287 */ /* 0x000fe80008000000 */
[----:B------:R-:W-:Y:S04]  /*6600*/  @P1 PRMT R0, R0, 0x654, R4 ;  /* 0x0000065400001816 */ /* 0x000fe80000000004 */
[----:B------:R2:W-:Y:S04]  /*6610*/  @P1 SYNCS.ARRIVE.TRANS64.RED.A1T0 RZ, [R0+URZ], RZ ;  /* 0x000000ff00ff19a7 */ /* 0x0005e800081004ff */
.L_x_102:
[----:B------:R-:W4:Y:S01]  /*6620*/  @P1 SYNCS.PHASECHK.TRANS64.TRYWAIT P0, [R2+URZ+0x60], R3 ;  /* 0x00006003020015a7 */ /* 0x000f2200080011ff */
[----:B------:R-:W-:Y:S01]  /*6630*/  BSSY B1, `(.L_x_103) ;  /* 0x0000016000017945 */ /* 0x000fe20003800000 */
[----:B----4-:R-:W-:Y:S03]  /*6640*/  @P1 SEL R66, RZ, 0x1, !P0 ;  /* 0x00000001ff421807 */ /* 0x010fe60004000000 */
[----:B------:R-:W-:Y:S05]  /*6650*/  @!P1 BRA `(.L_x_104) ;  /* 0x00000000004c9947 */ /* 0x000fea0003800000 */
[----:B------:R-:W-:Y:S01]  /*6660*/  ISETP.NE.AND P0, PT, R66, RZ, PT ;  /* 0x000000ff4200720c */ /* 0x000fe20003f05270 */
[----:B------:R-:W-:Y:S01]  /*6670*/  BSSY B0, `(.L_x_105) ;  /* 0x000000b000007945 */ /* 0x000fe20003800000 */
[----:B------:R-:W-:Y:S11]  /*6680*/  ISETP.NE.AND P1, PT, R67, RZ, PT ;  /* 0x000000ff4300720c */ /* 0x000ff60003f25270 */
[----:B------:R-:W-:Y:S02]  /*6690*/  @!UPT UIADD3 URZ, UPT, UPT, URZ, URZ, URZ ;  /* 0x000000fffffff290 */ /* 0x000fe4000fffe0ff */
[C---:B------:R-:W-:Y:S01]  /*66a0*/  @P1 IMAD R6, R65.reuse, 0x2000, R100 ;  /* 0x0000200041061824 */ /* 0x040fe200078e0264 */
[C---:B------:R-:W-:Y:S01]  /*66b0*/  @P1 LEA R4, R65.reuse, R98, 0xd ;  /* 0x0000006241041211 */ /* 0x040fe200078e68ff */
[C---:B------:R-:W-:Y:S02]  /*66c0*/  @P1 IMAD R5, R65.reuse, 0x2000, R99 ;  /* 0x0000200041051824 */ /* 0x040fe400078e0263 */
[----:B------:R-:W-:Y:S01]  /*66d0*/  @P1 IMAD R3, R65, 0x2000, R106 ;  /* 0x0000200041031824 */ /* 0x000fe200078e026a */
[----:B------:R-:W-:Y:S06]  /*66e0*/  @P0 BRA `(.L_x_106) ;  /* 0x00000000000c0947 */ /* 0x000fec0003800000 */
[----:B--2---:R-:W-:Y:S04]  /*66f0*/  SHF.L.U32 R0, R97, 0x1f, RZ ;  /* 0x0000001f61007819 */ /* 0x004fe800000006ff */
[----:B------:R-:W2:Y:S02]  /*6700*/  SYNCS.PHASECHK.TRANS64.TRYWAIT P0, [R2+URZ+0x60], R0 ;  /* 0x00006000020075a7 */ /* 0x000ea400080011ff */
[----:B--2---:R-:W-:Y:S05]  /*6710*/  @!P0 BRA `(.L_x_107) ;  /* 0x0000003000948947 */ /* 0x004fea0003800000 */
.L_x_106:
[----:B------:R-:W-:Y:S05]  /*6720*/  BSYNC B0 ;  /* 0x0000000000007941 */ /* 0x000fea0003800000 */
.L_x_105:
[----:B------:R-:W-:Y:S02]  /*6730*/  ISETP.NE.AND P0, PT, R67, RZ, PT ;  /* 0x000000ff4300720c */ /* 0x000fe40003f05270 */
[----:B------:R-:W-:Y:S11]  /*6740*/  IADD3 R65, PT, PT, R65, 0x1, RZ ;  /* 0x0000000141417810 */ /* 0x000ff60007ffe0ff */
[----:B------:R4:W1:Y:S04]  /*6750*/  @P0 LDS.128 R56, [R6] ;  /* 0x0000000006380984 */ /* 0x0008680000000c00 */
[----:B------:R4:W1:Y:S04]  /*6760*/  @P0 LDS.128 R60, [R5+0x10] ;  /* 0x00001000053c0984 */ /* 0x0008680000000c00 */
[----:B------:R4:W1:Y:S04]  /*6770*/  @P0 LDS.128 R68, [R4+0x20] ;  /* 0x0000200004440984 */ /* 0x0008680000000c00 */
[----:B------:R4:W1:Y:S02]  /*6780*/  @P0 LDS.128 R76, [R3+0x30] ;  /* 0x00003000034c0984 */ /* 0x0008640000000c00 */
.L_x_104:
[----:B------:R-:W-:Y:S05]  /*6790*/  BSYNC B1 ;  /* 0x0000000000017941 */ /* 0x000fea0003800000 */
.L_x_103:
[----:B--2---:R-:W-:Y:S05]  /*67a0*/  VIADD R0, R48, 0x20 ;  /* 0x0000002030007836 */ /* 0x004fea0000000000 */
[----:B------:R-:W-:Y:S04]  /*67b0*/  SHF.R.U32.HI R0, RZ, 0x15, R0 ;  /* 0x00000015ff007819 */ /* 0x000fe80000011600 */
[----:B------:R-:W-:Y:S11]  /*67c0*/  LOP3.LUT P0, RZ, R0, 0x3, R92, 0x48, !PT ;  /* 0x0000000300ff7812 */ /* 0x000ff6000780485c */
[----:B------:R-:W-:Y:S02]  /*67d0*/  @!UPT UIADD3 URZ, UPT, UPT, URZ, URZ, URZ ;  /* 0x000000fffffff290 */ /* 0x000fe4000fffe0ff */
[----:B------:R-:W-:Y:S05]  /*67e0*/  @!P0 BRA `(.L_x_108) ;  /* 0x0000000000408947 */ /* 0x000fea0003800000 */
[----:B------:R-:W2:Y:S01]  /*67f0*/  LDCU.64 UR8, c[0x4][0x70] ;  /* 0x01000e00ff0877ac */ /* 0x000ea20008000a00 */
[----:B----4-:R-:W-:Y:S01]  /*6800*/  MOV R3, 0x0 ;  /* 0x0000000000037802 */ /* 0x010fe20000000f00 */
[----:B------:R-:W-:Y:S02]  /*6810*/  HFMA2 R12, -RZ, RZ, 0, 5.9604644775390625e-08 ;  /* 0x00000001ff0c7431 */ /* 0x000fe400000001ff */
[----:B-1----:R-:W-:Y:S02]  /*6820*/  IMAD.MOV.U32 R8, RZ, RZ, 0x192 ;  /* 0x00000192ff087424 */ /* 0x002fe400078e00ff */
[----:B------:R-:W-:Y:S01]  /*6830*/  IMAD.MOV.U32 R13, RZ, RZ, RZ ;  /* 0x000000ffff0d7224 */ /* 0x000fe200078e00ff */
[----:B------:R-:W1:Y:S01]  /*6840*/  LDCU.64 UR6, c[0x4][0x78] ;  /* 0x01000f00ff0677ac */ /* 0x000e620008000a00 */
[----:B------:R-:W4:Y:S01]  /*6850*/  LDC.64 R2, c[0x4][R3] ;  /* 0x0100000003027b82 */ /* 0x000f220000000a00 */
[----:B------:R-:W5:Y:S01]  /*6860*/  LDCU.64 UR4, c[0x4][0x10] ;  /* 0x01000200ff0477ac */ /* 0x000f620008000a00 */
[----:B--2---:R-:W-:Y:S01]  /*6870*/  MOV R5, UR9 ;  /* 0x0000000900057c02 */ /* 0x004fe20008000f00 */
[----:B------:R-:W-:Y:S01]  /*6880*/  IMAD.U32 R4, RZ, RZ, UR8 ;  /* 0x00000008ff047e24 */ /* 0x000fe2000f8e00ff */
[----:B-1----:R-:W-:Y:S01]  /*6890*/  MOV R7, UR7 ;  /* 0x0000000700077c02 */ /* 0x002fe20008000f00 */
[----:B------:R-:W-:Y:S01]  /*68a0*/  IMAD.U32 R6, RZ, RZ, UR6 ;  /* 0x00000006ff067e24 */ /* 0x000fe2000f8e00ff */
[----:B-----5:R-:W-:Y:S01]  /*68b0*/  MOV R11, UR5 ;  /* 0x00000005000b7c02 */ /* 0x020fe20008000f00 */
[----:B------:R-:W-:Y:S02]  /*68c0*/  IMAD.U32 R10, RZ, RZ, UR4 ;  /* 0x00000004ff0a7e24 */ /* 0x000fe4000f8e00ff */
[----:B------:R-:W-:Y:S07]  /*68d0*/  LEPC R20, `(.L_x_108) ;  /* 0x000000001014794e */ /* 0x000fee0000000000 */
[----:B---34-:R-:W-:Y:S05]  /*68e0*/  CALL.ABS.NOINC R2 ;  /* 0x0000000002007343 */ /* 0x018fea0003c00000 */
.L_x_108:
[----:B------:R-:W-:Y:S01]  /*68f0*/  ISETP.NE.AND P6, PT, R107, RZ, PT ;  /* 0x000000ff6b00720c */ /* 0x000fe20003fc5270 */
[----:B------:R-:W-:Y:S05]  /*6900*/  WARPSYNC.ALL ;  /* 0x0000000000007948 */ /* 0x000fea0003800000 */
[----:B------:R-:W-:Y:S01]  /*6910*/  R2UR UR4, R48 ;  /* 0x00000000300472ca */ /* 0x000fe200000e0000 */
[----:B------:R-:W-:Y:S01]  /*6920*/  BSSY.RECONVERGENT B0, `(.L_x_109) ;  /* 0x000008f000007945 */ /* 0x000fe20003800200 */
[----:B------:R-:W-:Y:S02]  /*6930*/  MOV R50, UR51 ;  /* 0x0000003300327c02 */ /* 0x000fe40008000f00 */
[----:B-1--4-:R-:W-:Y:S02]  /*6940*/  SHF.L.U32 R3, R56, 0x10, RZ ;  /* 0x0000001038037819 */ /* 0x012fe400000006ff */
[----:B------:R-:W-:Y:S02]  /*6950*/  MOV R72, UR37 ;  /* 0x0000002500487c02 */ /* 0x000fe40008000f00 */
[----:B------:R-:W-:Y:S02]  /*6960*/  @P6 LEA R50, R50, UR48, 0x3 ;  /* 0x0000003032326c11 */ /* 0x000fe4000f8e18ff */
[C---:B------:R-:W-:Y:S02]  /*6970*/  LOP3.LUT R51, R57.reuse, 0xffff0000, RZ, 0xc0, !PT ;  /* 0xffff000039337812 */ /* 0x040fe400078ec0ff */
[----:B------:R-:W-:Y:S01]  /*6980*/  @P6 IADD3 R50, PT, PT, R50, 0x80, RZ ;  /* 0x0000008032326810 */ /* 0x000fe20007ffe0ff */
[----:B------:R-:W1:Y:S01]  /*6990*/  LDTM.x32 R4, tmem[UR4+0x20] ;  /* 0x00002004000479ee */ /* 0x000e6200082c0000 */
[----:B------:R-:W-:Y:S02]  /*69a0*/  ISETP.NE.AND P0, PT, R102, RZ, PT ;  /* 0x000000ff6600720c */ /* 0x000fe40003f05270 */
[----:B------:R-:W-:Y:S02]  /*69b0*/  @P6 PRMT R72, R72, 0x654, R50 ;  /* 0x0000065448486816 */ /* 0x000fe40000000032 */
[----:B------:R-:W-:Y:S01]  /*69c0*/  SHF.L.U32 R50, R57, 0x10, RZ ;  /* 0x0000001039327819 */ /* 0x000fe200000006ff */
[C---:B-1----:R-:W-:Y:S01]  /*69d0*/  FMUL R0, R47.reuse, R4 ;  /* 0x000000042f007220 */ /* 0x042fe20000400000 */
[----:B------:R-:W-:Y:S01]  /*69e0*/  LOP3.LUT R4, R56, 0xffff0000, RZ, 0xc0, !PT ;  /* 0xffff000038047812 */ /* 0x000fe200078ec0ff */
[C---:B------:R-:W-:Y:S01]  /*69f0*/  FMUL R2, R47.reuse, R5 ;  /* 0x000000052f027220 */ /* 0x040fe20000400000 */
[----:B------:R-:W-:Y:S01]  /*6a00*/  FMUL R7, R47, R7 ;  /* 0x000000072f077220 */ /* 0x000fe20000400000 */
[----:B------:R-:W-:Y:S01]  /*6a10*/  FFMA R0, R49, R3, R0 ;  /* 0x0000000331007223 */ /* 0x000fe20000000000 */
[----:B------:R-:W-:Y:S01]  /*6a20*/  FMUL R3, R47, R6 ;  /* 0x000000062f037220 */ /* 0x000fe20000400000 */
[----:B------:R-:W-:Y:S01]  /*6a30*/  FFMA R2, R49, R4, R2 ;  /* 0x0000000431027223 */ /* 0x000fe20000000002 */
[C---:B------:R-:W-:Y:S01]  /*6a40*/  FMUL R4, R47.reuse, R8 ;  /* 0x000000082f047220 */ /* 0x040fe20000400000 */
[C---:B------:R-:W-:Y:S01]  /*6a50*/  FMUL R8, R47.reuse, R12 ;  /* 0x0000000c2f087220 */ /* 0x040fe20000400000 */
[C---:B------:R-:W-:Y:S01]  /*6a60*/  FMUL R12, R47.reuse, R16 ;  /* 0x000000102f0c7220 */ /* 0x040fe20000400000 */
[C---:B------:R-:W-:Y:S01]  /*6a70*/  FMUL R16, R47.reuse, R20 ;  /* 0x000000142f107220 */ /* 0x040fe20000400000 */
[----:B------:R-:W-:Y:S01]  /*6a80*/  F2FP.BF16.F32.PACK_AB R52, R2, R0 ;  /* 0x000000000234723e */ /* 0x000fe200000010ff */
[C---:B------:R-:W-:Y:S01]  /*6a90*/  FMUL R20, R47.reuse, R24 ;  /* 0x000000182f147220 */ /* 0x040fe20000400000 */
[C---:B------:R-:W-:Y:S01]  /*6aa0*/  LOP3.LUT R0, R58.reuse, 0xffff0000, RZ, 0xc0, !PT ;  /* 0xffff00003a007812 */ /* 0x040fe200078ec0ff */
[----:B------:R-:W-:Y:S01]  /*6ab0*/  FMUL R24, R47, R28 ;  /* 0x0000001c2f187220 */ /* 0x000fe20000400000 */
[----:B------:R-:W-:Y:S01]  /*6ac0*/  SHF.L.U32 R2, R59, 0x10, RZ ;  /* 0x000000103b027819 */ /* 0x000fe200000006ff */
[C---:B------:R-:W-:Y:S01]  /*6ad0*/  FMUL R28, R47.reuse, R32 ;  /* 0x000000202f1c7220 */ /* 0x040fe20000400000 */
[----:B------:R-:W-:Y:S01]  /*6ae0*/  SHF.L.U32 R32, R58, 0x10, RZ ;  /* 0x000000103a207819 */ /* 0x000fe200000006ff */
[----:B------:R-:W-:Y:S01]  /*6af0*/  FMUL R5, R47, R9 ;  /* 0x000000092f057220 */ /* 0x000fe20000400000 */
[C---:B------:R-:W-:Y:S01]  /*6b00*/  FFMA R3, R49.reuse, R50, R3 ;  /* 0x0000003231037223 */ /* 0x040fe20000000003 */
[----:B------:R-:W-:Y:S01]  /*6b10*/  FFMA R7, R49, R51, R7 ;  /* 0x0000003331077223 */ /* 0x000fe20000000007 */
[----:B------:R-:W-:Y:S01]  /*6b20*/  FMUL R6, R47, R10 ;  /* 0x0000000a2f067220 */ /* 0x000fe20000400000 */
[----:B------:R-:W-:Y:S01]  /*6b30*/  FFMA R4, R49, R32, R4 ;  /* 0x0000002031047223 */ /* 0x000fe20000000004 */
[----:B------:R-:W-:Y:S01]  /*6b40*/  LOP3.LUT R32, R59, 0xffff0000, RZ, 0xc0, !PT ;  /* 0xffff00003b207812 */ /* 0x000fe200078ec0ff */
[----:B------:R-:W-:Y:S01]  /*6b50*/  FFMA R5, R49, R0, R5 ;  /* 0x0000000031057223 */ /* 0x000fe20000000005 */
[C---:B------:R-:W-:Y:S01]  /*6b60*/  SHF.L.U32 R0, R60.reuse, 0x10, RZ ;  /* 0x000000103c007819 */ /* 0x040fe200000006ff */
[----:B------:R-:W-:Y:S01]  /*6b70*/  FMUL R11, R47, R11 ;  /* 0x0000000b2f0b7220 */ /* 0x000fe20000400000 */
[----:B------:R-:W-:Y:S01]  /*6b80*/  F2FP.BF16.F32.PACK_AB R53, R7, R3 ;  /* 0x000000030735723e */ /* 0x000fe200000010ff */
[C---:B------:R-:W-:Y:S01]  /*6b90*/  FFMA R6, R49.reuse, R2, R6 ;  /* 0x0000000231067223 */ /* 0x040fe20000000006 */
[----:B------:R-:W-:Y:S01]  /*6ba0*/  LOP3.LUT R2, R60, 0xffff0000, RZ, 0xc0, !PT ;  /* 0xffff00003c027812 */ /* 0x000fe200078ec0ff */
[----:B------:R-:W-:Y:S01]  /*6bb0*/  FFMA R11, R49, R32, R11 ;  /* 0x00000020310b7223 */ /* 0x000fe2000000000b */
[----:B------:R-:W-:Y:S01]  /*6bc0*/  SHF.L.U32 R3, R61, 0x10, RZ ;  /* 0x000000103d037819 */ /* 0x000fe200000006ff */
[----:B------:R-:W-:Y:S01]  /*6bd0*/  FFMA R8, R49, R0, R8 ;  /* 0x0000000031087223 */ /* 0x000fe20000000008 */
[----:B------:R-:W-:Y:S01]  /*6be0*/  LOP3.LUT R0, R61, 0xffff0000, RZ, 0xc0, !PT ;  /* 0xffff00003d007812 */ /* 0x000fe200078ec0ff */
[----:B------:R-:W-:Y:S01]  /*6bf0*/  FMUL R9, R47, R13 ;  /* 0x0000000d2f097220 */ /* 0x000fe20000400000 */
[----:B------:R-:W-:Y:S01]  /*6c00*/  F2FP.BF16.F32.PACK_AB R54, R5, R4 ;  /* 0x000000040536723e */ /* 0x000fe200000010ff */
[----:B------:R-:W-:Y:S01]  /*6c10*/  FMUL R10, R47, R14 ;  /* 0x0000000e2f0a7220 */ /* 0x000fe20000400000 */
[----:B------:R-:W-:Y:S01]  /*6c20*/  F2FP.BF16.F32.PACK_AB R55, R11, R6 ;  /* 0x000000060b37723e */ /* 0x000fe200000010ff */
[----:B------:R-:W-:Y:S01]  /*6c30*/  FMUL R15, R47, R15 ;  /* 0x0000000f2f0f7220 */ /* 0x000fe20000400000 */
[----:B------:R-:W-:Y:S01]  /*6c40*/  SHF.L.U32 R4, R77, 0x10, RZ ;  /* 0x000000104d047819 */ /* 0x000fe200000006ff */
[C---:B------:R-:W-:Y:S01]  /*6c50*/  FFMA R9, R49.reuse, R2, R9 ;  /* 0x0000000231097223 */ /* 0x040fe20000000009 */
[C---:B------:R-:W-:Y:S01]  /*6c60*/  SHF.L.U32 R2, R62.reuse, 0x10, RZ ;  /* 0x000000103e027819 */ /* 0x040fe200000006ff */
[C---:B------:R-:W-:Y:S01]  /*6c70*/  FFMA R10, R49.reuse, R3, R10 ;  /* 0x00000003310a7223 */ /* 0x040fe2000000000a */
[----:B------:R-:W-:Y:S01]  /*6c80*/  LOP3.LUT R3, R62, 0xffff0000, RZ, 0xc0, !PT ;  /* 0xffff00003e037812 */ /* 0x000fe200078ec0ff */
[----:B------:R-:W-:Y:S01]  /*6c90*/  FFMA R15, R49, R0, R15 ;  /* 0x00000000310f7223 */ /* 0x000fe2000000000f */
[----:B------:R-:W-:Y:S01]  /*6ca0*/  SHF.L.U32 R0, R63, 0x10, RZ ;  /* 0x000000103f007819 */ /* 0x000fe200000006ff */
[----:B------:R-:W-:Y:S01]  /*6cb0*/  FMUL R13, R47, R17 ;  /* 0x000000112f0d7220 */ /* 0x000fe20000400000 */
[----:B------:R-:W-:Y:S01]  /*6cc0*/  F2FP.BF16.F32.PACK_AB R8, R9, R8 ;  /* 0x000000080908723e */ /* 0x000fe200000010ff */
[----:B------:R-:W-:Y:S01]  /*6cd0*/  FMUL R14, R47, R18 ;  /* 0x000000122f0e7220 */ /* 0x000fe20000400000 */
[----:B------:R-:W-:Y:S01]  /*6ce0*/  F2FP.BF16.F32.PACK_AB R9, R15, R10 ;  /* 0x0000000a0f09723e */ /* 0x000fe200000010ff */
[----:B------:R-:W-:Y:S01]  /*6cf0*/  FFMA R12, R49, R2, R12 ;  /* 0x00000002310c7223 */ /* 0x000fe2000000000c */
[----:B------:R-:W-:Y:S01]  /*6d00*/  LOP3.LUT R2, R63, 0xffff0000, RZ, 0xc0, !PT ;  /* 0xffff00003f027812 */ /* 0x000fe200078ec0ff */
[----:B------:R-:W-:Y:S01]  /*6d10*/  FFMA R13, R49, R3, R13 ;  /* 0x00000003310d7223 */ /* 0x000fe2000000000d */
[----:B------:R-:W-:Y:S01]  /*6d20*/  SHF.L.U32 R3, R69, 0x10, RZ ;  /* 0x0000001045037819 */ /* 0x000fe200000006ff */
[----:B------:R-:W-:Y:S01]  /*6d30*/  FFMA R14, R49, R0, R14 ;  /* 0x00000000310e7223 */ /* 0x000fe2000000000e */
[C---:B------:R-:W-:Y:S01]  /*6d40*/  SHF.L.U32 R0, R68.reuse, 0x10, RZ ;  /* 0x0000001044007819 */ /* 0x040fe200000006ff */
[----:B------:R-:W-:Y:S01]  /*6d50*/  FMUL R19, R47, R19 ;  /* 0x000000132f137220 */ /* 0x000fe20000400000 */
[----:B------:R-:W-:Y:S01]  /*6d60*/  F2FP.BF16.F32.PACK_AB R10, R13, R12 ;  /* 0x0000000c0d0a723e */ /* 0x000fe200000010ff */
[----:B------:R-:W-:Y:S01]  /*6d70*/  FMUL R17, R47, R21 ;  /* 0x000000152f117220 */ /* 0x000fe20000400000 */
[----:B------:R-:W-:Y:S01]  /*6d80*/  LOP3.LUT R5, R79, 0xffff0000, RZ, 0xc0, !PT ;  /* 0xffff00004f057812 */ /* 0x000fe200078ec0ff */
[C---:B------:R-:W-:Y:S01]  /*6d90*/  FFMA R19, R49.reuse, R2, R19 ;  /* 0x0000000231137223 */ /* 0x040fe20000000013 */
[----:B------:R-:W-:Y:S01]  /*6da0*/  LOP3.LUT R2, R68, 0xffff0000, RZ, 0xc0, !PT ;  /* 0xffff000044027812 */ /* 0x000fe200078ec0ff */
[----:B------:R1:W-:Y:S01]  /*6db0*/  STS.128 [R100+0x2000], R52 ;  /* 0x0020003464007388 */ /* 0x0003e20000000c00 */
[----:B------:R-:W-:Y:S01]  /*6dc0*/  FFMA R16, R49, R0, R16 ;  /* 0x0000000031107223 */ /* 0x000fe20000000010 */
[----:B------:R-:W-:Y:S01]  /*6dd0*/  LOP3.LUT R0, R69, 0xffff0000, RZ, 0xc0, !PT ;  /* 0xffff000045007812 */ /* 0x000fe200078ec0ff */
[----:B------:R-:W-:Y:S01]  /*6de0*/  FMUL R18, R47, R22 ;  /* 0x000000162f127220 */ /* 0x000fe20000400000 */
[----:B------:R-:W-:Y:S01]  /*6df0*/  F2FP.BF16.F32.PACK_AB R11, R19, R14 ;  /* 0x0000000e130b723e */ /* 0x000fe200000010ff */
[----:B------:R-:W-:Y:S01]  /*6e00*/  FMUL R23, R47, R23 ;  /* 0x000000172f177220 */ /* 0x000fe20000400000 */
[C---:B------:R-:W-:Y:S01]  /*6e10*/  FFMA R17, R49.reuse, R2, R17 ;  /* 0x0000000231117223 */ /* 0x040fe20000000011 */
[C---:B------:R-:W-:Y:S01]  /*6e20*/  SHF.L.U32 R2, R70.reuse, 0x10, RZ ;  /* 0x0000001046027819 */ /* 0x040fe200000006ff */
[----:B------:R-:W-:Y:S01]  /*6e30*/  FFMA R18, R49, R3, R18 ;  /* 0x0000000331127223 */ /* 0x000fe20000000012 */
[----:B------:R-:W-:Y:S01]  /*6e40*/  SHF.L.U32 R3, R71, 0x10, RZ ;  /* 0x0000001047037819 */ /* 0x000fe200000006ff */
[----:B------:R1:W-:Y:S01]  /*6e50*/  STS.128 [R99+0x2010], R8 ;  /* 0x0020100863007388 */ /* 0x0003e20000000c00 */
[----:B------:R-:W-:Y:S01]  /*6e60*/  F2FP.BF16.F32.PACK_AB R16, R17, R16 ;  /* 0x000000101110723e */ /* 0x000fe200000010ff */
[----:B------:R-:W-:Y:S01]  /*6e70*/  FFMA R23, R49, R0, R23 ;  /* 0x0000000031177223 */ /* 0x000fe20000000017 */
[----:B------:R-:W-:Y:S01]  /*6e80*/  LOP3.LUT R0, R70, 0xffff0000, RZ, 0xc0, !PT ;  /* 0xffff000046007812 */ /* 0x000fe200078ec0ff */
[C---:B------:R-:W-:Y:S01]  /*6e90*/  FMUL R21, R47.reuse, R25 ;  /* 0x000000192f157220 */ /* 0x040fe20000400000 */
[----:B------:R-:W-:Y:S01]  /*6ea0*/  FMUL R22, R47, R26 ;  /* 0x0000001a2f167220 */ /* 0x000fe20000400000 */
[C---:B------:R-:W-:Y:S01]  /*6eb0*/  FFMA R20, R49.reuse, R2, R20 ;  /* 0x0000000231147223 */ /* 0x040fe20000000014 */
[C---:B------:R-:W-:Y:S01]  /*6ec0*/  SHF.L.U32 R2, R76.reuse, 0x10, RZ ;  /* 0x000000104c027819 */ /* 0x040fe200000006ff */
[----:B------:R-:W-:Y:S01]  /*6ed0*/  FFMA R21, R49, R0, R21 ;  /* 0x0000000031157223 */ /* 0x000fe20000000015 */
[----:B------:R-:W-:Y:S01]  /*6ee0*/  LOP3.LUT R0, R71, 0xffff0000, RZ, 0xc0, !PT ;  /* 0xffff000047007812 */ /* 0x000fe200078ec0ff */
[----:B------:R-:W-:Y:S01]  /*6ef0*/  FFMA R22, R49, R3, R22 ;  /* 0x0000000331167223 */ /* 0x000fe20000000016 */
[C---:B------:R-:W-:Y:S01]  /*6f00*/  FMUL R27, R47.reuse, R27 ;  /* 0x0000001b2f1b7220 */ /* 0x040fe20000400000 */
[----:B------:R-:W-:Y:S01]  /*6f10*/  LOP3.LUT R3, R76, 0xffff0000, RZ, 0xc0, !PT ;  /* 0xffff00004c037812 */ /* 0x000fe200078ec0ff */
[C---:B------:R-:W-:Y:S01]  /*6f20*/  FMUL R25, R47.reuse, R29 ;  /* 0x0000001d2f197220 */ /* 0x040fe20000400000 */
[----:B------:R-:W-:Y:S01]  /*6f30*/  FMUL R26, R47, R30 ;  /* 0x0000001e2f1a7220 */ /* 0x000fe20000400000 */
[C---:B------:R-:W-:Y:S01]  /*6f40*/  FFMA R27, R49.reuse, R0, R27 ;  /* 0x00000000311b7223 */ /* 0x040fe2000000001b */
[----:B------:R-:W-:Y:S01]  /*6f50*/  FFMA R24, R49, R2, R24 ;  /* 0x0000000231187223 */ /* 0x000fe20000000018 */
[----:B------:R-:W-:Y:S01]  /*6f60*/  LOP3.LUT R0, R77, 0xffff0000, RZ, 0xc0, !PT ;  /* 0xffff00004d007812 */ /* 0x000fe200078ec0ff */
[----:B------:R-:W-:Y:S01]  /*6f70*/  FFMA R25, R49, R3, R25 ;  /* 0x0000000331197223 */ /* 0x000fe20000000019 */
[----:B------:R-:W-:Y:S01]  /*6f80*/  FMUL R31, R47, R31 ;  /* 0x0000001f2f1f7220 */ /* 0x000fe20000400000 */
[C---:B------:R-:W-:Y:S01]  /*6f90*/  SHF.L.U32 R2, R78.reuse, 0x10, RZ ;  /* 0x000000104e027819 */ /* 0x040fe200000006ff */
[----:B------:R-:W-:Y:S01]  /*6fa0*/  FFMA R26, R49, R4, R26 ;  /* 0x00000004311a7223 */ /* 0x000fe2000000001a */
[----:B------:R-:W-:Y:S01]  /*6fb0*/  LOP3.LUT R3, R78, 0xffff0000, RZ, 0xc0, !PT ;  /* 0xffff00004e037812 */ /* 0x000fe200078ec0ff */
[----:B------:R-:W-:Y:S01]  /*6fc0*/  FMUL R29, R47, R33 ;  /* 0x000000212f1d7220 */ /* 0x000fe20000400000 */
[----:B------:R-:W-:Y:S01]  /*6fd0*/  SHF.L.U32 R4, R79, 0x10, RZ ;  /* 0x000000104f047819 */ /* 0x000fe200000006ff */
[----:B------:R-:W-:Y:S01]  /*6fe0*/  FMUL R30, R47, R34 ;  /* 0x000000222f1e7220 */ /* 0x000fe20000400000 */
[----:B------:R-:W-:Y:S01]  /*6ff0*/  F2FP.BF16.F32.PACK_AB R17, R23, R18 ;  /* 0x000000121711723e */ /* 0x000fe200000010ff */
[----:B------:R-:W-:Y:S01]  /*7000*/  FFMA R31, R49, R0, R31 ;  /* 0x00000000311f7223 */ /* 0x000fe2000000001f */
[----:B------:R-:W-:Y:S01]  /*7010*/  FMUL R35, R47, R35 ;  /* 0x000000232f237220 */ /* 0x000fe20000400000 */
[----:B------:R-:W-:Y:S01]  /*7020*/  F2FP.BF16.F32.PACK_AB R18, R21, R20 ;  /* 0x000000141512723e */ /* 0x000fe200000010ff */
[----:B------:R-:W-:Y:S01]  /*7030*/  FFMA R28, R49, R2, R28 ;  /* 0x00000002311c7223 */ /* 0x000fe2000000001c */
[----:B------:R-:W-:Y:S01]  /*7040*/  F2FP.BF16.F32.PACK_AB R19, R27, R22 ;  /* 0x000000161b13723e */ /* 0x000fe200000010ff */
[C---:B------:R-:W-:Y:S01]  /*7050*/  FFMA R29, R49.reuse, R3, R29 ;  /* 0x00000003311d7223 */ /* 0x040fe2000000001d */
[C---:B------:R-:W-:Y:S01]  /*7060*/  FFMA R30, R49.reuse, R4, R30 ;  /* 0x00000004311e7223 */ /* 0x040fe2000000001e */
[----:B------:R-:W-:Y:S01]  /*7070*/  FFMA R35, R49, R5, R35 ;  /* 0x0000000531237223 */ /* 0x000fe20000000023 */
[----:B------:R-:W-:Y:S01]  /*7080*/  F2FP.BF16.F32.PACK_AB R24, R25, R24 ;  /* 0x000000181918723e */ /* 0x000fe200000010ff */
[----:B------:R1:W-:Y:S01]  /*7090*/  STS.128 [R98+0x2020], R16 ;  /* 0x0020201062007388 */ /* 0x0003e20000000c00 */
[----:B------:R-:W-:Y:S02]  /*70a0*/  F2FP.BF16.F32.PACK_AB R25, R31, R26 ;  /* 0x0000001a1f19723e */ /* 0x000fe400000010ff */
[----:B------:R-:W-:Y:S02]  /*70b0*/  F2FP.BF16.F32.PACK_AB R26, R29, R28 ;  /* 0x0000001c1d1a723e */ /* 0x000fe400000010ff */
[----:B------:R-:W-:Y:S02]  /*70c0*/  F2FP.BF16.F32.PACK_AB R27, R35, R30 ;  /* 0x0000001e231b723e */ /* 0x000fe400000010ff */
[----:B------:R-:W-:Y:S02]  /*70d0*/  LEA R0, R65, UR48, 0x3 ;  /* 0x0000003041007c11 */ /* 0x000fe4000f8e18ff */
[----:B------:R-:W-:Y:S01]  /*70e0*/  @P6 SHF.L.U32 R2, R97, 0x1f, RZ ;  /* 0x0000001f61026819 */ /* 0x000fe200000006ff */
        /* <DEDUP_REMOVED lines=9> */
[----:B------:R-:W-:Y:S02]  /*7180*/  UIADD3 UR8, UP0, UPT, UR52, 0x680, URZ ;  /* 0x0000068034087890 */ /* 0x000fe4000ff1e0ff */
[----:B------:R-:W-:Y:S02]  /*7190*/  UIADD3 UR5, UPT, UPT, UR41, 0x20, URZ ;  /* 0x0000002029057890 */ /* 0x000fe4000fffe0ff */
[----:B------:R-:W-:Y:S02]  /*71a0*/  UIADD3 UR4, UPT, UPT, UR48, 0x2200, URZ ;  /* 0x0000220030047890 */ /* 0x000fe4000fffe0ff */
[----:B------:R-:W-:Y:S01]  /*71b0*/  UIADD3.X UR9, UPT, UPT, URZ, UR53, URZ, UP0, !UPT ;  /* 0x00000035ff097290 */ /* 0x000fe200087fe4ff */
[----:B------:R-:W-:Y:S01]  /*71c0*/  UMOV UR6, UR42 ;  /* 0x0000002a00067c82 */ /* 0x000fe20008000000 */
[----:B------:R-:W-:Y:S07]  /*71d0*/  UMOV UR7, UR36 ;  /* 0x0000002400077c82 */ /* 0x000fee0008000000 */
[----:B------:R2:W-:Y:S01]  /*71e0*/  UTMASTG.3D [UR4], [UR8] ;  /* 0x00000004080073b5 */ /* 0x0005e20008010000 */
[----:B------:R0:W-:Y:S01]  /*71f0*/  UTMACMDFLUSH ;  /* 0x00000000000079b7 */ /* 0x0001e20000000000 */
[----:B--2---:R-:W-:Y:S04]  /*7200*/  DEPBAR.LE SB0, 0x1 ;  /* 0x000080400000791a */ /* 0x004fe80000000000 */
.L_x_110:
[----:B------:R-:W-:Y:S05]  /*7210*/  BSYNC.RECONVERGENT B0 ;  /* 0x0000000000007941 */ /* 0x000fea0003800200 */
.L_x_109:
[----:B------:R-:W-:Y:S01]  /*7220*/  BAR.SYNC.DEFER_BLOCKING 0x1, 0x80 ;  /* 0x0042000000007b1d */ /* 0x000fe20000010000 */
[----:B------:R-:W-:Y:S04]  /*7230*/  UIADD3 UR40, UPT, UPT, UR51, 0x1, URZ ;  /* 0x0000000133287890 */ /* 0x000fe8000fffe0ff */
[----:B------:R-:W-:Y:S04]  /*7240*/  UISETP.NE.AND UP0, UPT, UR40, 0x4, UPT ;  /* 0x000000042800788c */ /* 0x000fe8000bf05270 */
[----:B------:R-:W-:Y:S01]  /*7250*/  USEL UR40, UR40, URZ, UP0 ;  /* 0x000000ff28287287 */ /* 0x000fe20008000000 */
[----:B------:R2:W-:Y:S01]  /*7260*/  @P6 SYNCS.ARRIVE.TRANS64.RED.A1T0 RZ, [R72+URZ], RZ ;  /* 0x000000ff48ff69a7 */ /* 0x0005e200081004ff */
[----:B------:R-:W-:Y:S01]  /*7270*/  BSSY B1, `(.L_x_111) ;  /* 0x0000017000017945 */ /* 0x000fe20003800000 */
[----:B------:R-:W4:Y:S02]  /*7280*/  @P6 SYNCS.PHASECHK.TRANS64.TRYWAIT P0, [R0+URZ+0x60], R2 ;  /* 0x00006002000065a7 */ /* 0x000f2400080011ff */
[----:B----4-:R-:W-:Y:S01]  /*7290*/  @P6 SEL R66, RZ, 0x1, !P0 ;  /* 0x00000001ff426807 */ /* 0x010fe20004000000 */
[----:B--2---:R-:W-:Y:S06]  /*72a0*/  @!P6 BRA `(.L_x_112) ;  /* 0x00000000004ce947 */ /* 0x004fec0003800000 */
        /* <DEDUP_REMOVED lines=9> */
[----:B------:R-:W-:Y:S04]  /*7340*/  SHF.L.U32 R6, R97, 0x1f, RZ ;  /* 0x0000001f61067819 */ /* 0x000fe800000006ff */
[----:B------:R-:W2:Y:S02]  /*7350*/  SYNCS.PHASECHK.TRANS64.TRYWAIT P0, [R0+URZ+0x60], R6 ;  /* 0x00006006000075a7 */ /* 0x000ea400080011ff */
[----:B--2---:R-:W-:Y:S05]  /*7360*/  @!P0 BRA `(.L_x_115) ;  /* 0x0000002400948947 */ /* 0x004fea0003800000 */
.L_x_114:
[----:B------:R-:W-:Y:S05]  /*7370*/  BSYNC B0 ;  /* 0x0000000000007941 */ /* 0x000fea0003800000 */
.L_x_113:
[----:B------:R-:W-:Y:S02]  /*7380*/  ISETP.NE.AND P0, PT, R67, RZ, PT ;  /* 0x000000ff4300720c */ /* 0x000fe40003f05270 */
[----:B------:R-:W-:Y:S11]  /*7390*/  IADD3 R65, PT, PT, R65, 0x1, RZ ;  /* 0x0000000141417810 */ /* 0x000ff60007ffe0ff */
[----:B------:R4:W1:Y:S04]  /*73a0*/  @P0 LDS.128 R56, [R5] ;  /* 0x0000000005380984 */ /* 0x0008680000000c00 */
[----:B------:R4:W1:Y:S04]  /*73b0*/  @P0 LDS.128 R60, [R4+0x10] ;  /* 0x00001000043c0984 */ /* 0x0008680000000c00 */
[----:B------:R4:W1:Y:S04]  /*73c0*/  @P0 LDS.128 R68, [R3+0x20] ;  /* 0x0000200003440984 */ /* 0x0008680000000c00 */
[----:B------:R4:W1:Y:S02]  /*73d0*/  @P0 LDS.128 R76, [R2+0x30] ;  /* 0x00003000024c0984 */ /* 0x0008640000000c00 */
.L_x_112:
[----:B------:R-:W-:Y:S05]  /*73e0*/  BSYNC B1 ;  /* 0x0000000000017941 */ /* 0x000fea0003800000 */
.L_x_111:
        /* <DEDUP_REMOVED lines=21> */
.L_x_116:
        /* <DEDUP_REMOVED lines=146> */
.L_x_118:
[----:B------:R-:W-:Y:S05]  /*7e60*/  BSYNC.RECONVERGENT B0 ;  /* 0x0000000000007941 */ /* 0x000fea0003800200 */
.L_x_117:
        /* <DEDUP_REMOVED lines=21> */
.L_x_122:
[----:B------:R-:W-:Y:S05]  /*7fc0*/  BSYNC B0 ;  /* 0x0000000000007941 */ /* 0x000fea0003800000 */
.L_x_121:
[----:B------:R-:W-:Y:S11]  /*7fd0*/  ISETP.NE.AND P0, PT, R67, RZ, PT ;  /* 0x000000ff4300720c */ /* 0x000ff60003f05270 */
[----:B------:R-:W-:Y:S02]  /*7fe0*/  @!UPT UIADD3 URZ, UPT, UPT, URZ, URZ, URZ ;  /* 0x000000fffffff290 */ /* 0x000fe4000fffe0ff */
[----:B------:R4:W1:Y:S04]  /*7ff0*/  @P0 LDS.128 R56, [R4] ;  /* 0x0000000004380984 */ /* 0x0008680000000c00 */
[----:B------:R4:W1:Y:S04]  /*8000*/  @P0 LDS.128 R60, [R3+0x10] ;  /* 0x00001000033c0984 */ /* 0x0008680000000c00 */
[----:B------:R4:W1:Y:S04]  /*8010*/  @P0 LDS.128 R68, [R2+0x20] ;  /* 0x0000200002440984 */ /* 0x0008680000000c00 */
[----:B------:R4:W1:Y:S02]  /*8020*/  @P0 LDS.128 R76, [R65+0x30] ;  /* 0x00003000414c0984 */ /* 0x0008640000000c00 */
.L_x_120:
[----:B------:R-:W-:Y:S05]  /*8030*/  BSYNC B1 ;  /* 0x0000000000017941 */ /* 0x000fea0003800000 */
.L_x_119:
        /* <DEDUP_REMOVED lines=21> */
.L_x_124:
[----:B------:R-:W-:Y:S01]  /*8190*/  ISETP.NE.AND P0, PT, R102, RZ, PT ;  /* 0x000000ff6600720c */ /* 0x000fe20003f05270 */
[----:B------:R-:W-:Y:S05]  /*81a0*/  WARPSYNC.ALL ;  /* 0x0000000000007948 */ /* 0x000fea0003800000 */
[----:B------:R-:W-:Y:S01]  /*81b0*/  R2UR UR4, R48 ;  /* 0x00000000300472ca */ /* 0x000fe200000e0000 */
[----:B------:R-:W-:Y:S01]  /*81c0*/  BSSY.RECONVERGENT B0, `(.L_x_125) ;  /* 0x000008c000007945 */ /* 0x000fe20003800200 */
[----:B------:R-:W-:Y:S02]  /*81d0*/  R2UR UR5, R64 ;  /* 0x00000000400572ca */ /* 0x000fe400000e0000 */
[C---:B-1----:R-:W-:Y:S02]  /*81e0*/  SHF.L.U32 R0, R56.reuse, 0x10, RZ ;  /* 0x0000001038007819 */ /* 0x042fe400000006ff */
[----:B----4-:R-:W-:Y:S02]  /*81f0*/  LOP3.LUT R2, R56, 0xffff0000, RZ, 0xc0, !PT ;  /* 0xffff000038027812 */ /* 0x010fe400078ec0ff */
[C---:B------:R-:W-:Y:S02]  /*8200*/  SHF.L.U32 R3, R57.reuse, 0x10, RZ ;  /* 0x0000001039037819 */ /* 0x040fe400000006ff */
[----:B------:R-:W-:Y:S02]  /*8210*/  LOP3.LUT R48, R57, 0xffff0000, RZ, 0xc0, !PT ;  /* 0xffff000039307812 */ /* 0x000fe400078ec0ff */
[C---:B------:R-:W-:Y:S01]  /*8220*/  SHF.L.U32 R50, R58.reuse, 0x10, RZ ;  /* 0x000000103a327819 */ /* 0x040fe200000006ff */
[----:B------:R-:W1:Y:S01]  /*8230*/  LDTM.x32 R4, tmem[UR4+0x60] ;  /* 0x00006004000479ee */ /* 0x000e6200082c0000 */
[----:B------:R-:W-:Y:S01]  /*8240*/  LOP3.LUT R51, R58, 0xffff0000, RZ, 0xc0, !PT ;  /* 0xffff00003a337812 */ /* 0x000fe200078ec0ff */
[----:B------:R-:W-:Y:S01]  /*8250*/  NOP ;  /* 0x0000000000007918 */ /* 0x000fe20000000000 */
[C---:B------:R-:W-:Y:S01]  /*8260*/  SHF.L.U32 R52, R59.reuse, 0x10, RZ ;  /* 0x000000103b347819 */ /* 0x040fe200000006ff */
[----:B------:R-:W-:Y:S01]  /*8270*/  UIADD3 UR5, UPT, UPT, UR5, 0xf0, URZ ;  /* 0x000000f005057890 */ /* 0x000fe2000fffe0ff */
[----:B------:R-:W-:Y:S02]  /*8280*/  LOP3.LUT R53, R59, 0xffff0000, RZ, 0xc0, !PT ;  /* 0xffff00003b357812 */ /* 0x000fe400078ec0ff */
[C---:B------:R-:W-:Y:S01]  /*8290*/  SHF.L.U32 R54, R60.reuse, 0x10, RZ ;  /* 0x000000103c367819 */ /* 0x040fe200000006ff */
[----:B------:R-:W-:Y:S01]  /*82a0*/  UPRMT UR5, UR37, 0x654, UR5 ;  /* 0x0000065425057896 */ /* 0x000fe20008000005 */
[----:B------:R-:W-:Y:S02]  /*82b0*/  LOP3.LUT R55, R60, 0xffff0000, RZ, 0xc0, !PT ;  /* 0xffff00003c377812 */ /* 0x000fe400078ec0ff */
[C---:B------:R-:W-:Y:S02]  /*82c0*/  SHF.L.U32 R56, R61.reuse, 0x10, RZ ;  /* 0x000000103d387819 */ /* 0x040fe400000006ff */
[----:B------:R-:W-:Y:S02]  /*82d0*/  LOP3.LUT R57, R61, 0xffff0000, RZ, 0xc0, !PT ;  /* 0xffff00003d397812 */ /* 0x000fe400078ec0ff */
[C---:B------:R-:W-:Y:S02]  /*82e0*/  SHF.L.U32 R58, R62.reuse, 0x10, RZ ;  /* 0x000000103e3a7819 */ /* 0x040fe400000006ff */
[----:B------:R-:W-:Y:S01]  /*82f0*/  LOP3.LUT R59, R62, 0xffff0000, RZ, 0xc0, !PT ;  /* 0xffff00003e3b7812 */ /* 0x000fe200078ec0ff */
[----:B-1----:R-:W-:Y:S01]  /*8300*/  SYNCS.ARRIVE.TRANS64.RED.A1T0 RZ, [UR5], RZ ;  /* 0x000000ffffff79a7 */ /* 0x002fe20008100405 */
[C---:B------:R-:W-:Y:S02]  /*8310*/  SHF.L.U32 R60, R63.reuse, 0x10, RZ ;  /* 0x000000103f3c7819 */ /* 0x040fe400000006ff */
[----:B------:R-:W-:Y:S02]  /*8320*/  LOP3.LUT R61, R63, 0xffff0000, RZ, 0xc0, !PT ;  /* 0xffff00003f3d7812 */ /* 0x000fe400078ec0ff */
[C---:B------:R-:W-:Y:S01]  /*8330*/  SHF.L.U32 R62, R68.reuse, 0x10, RZ ;  /* 0x00000010443e7819 */ /* 0x040fe200000006ff */
[C---:B------:R-:W-:Y:S01]  /*8340*/  FMUL R4, R47.reuse, R4 ;  /* 0x000000042f047220 */ /* 0x040fe20000400000 */
[C---:B------:R-:W-:Y:S01]  /*8350*/  FMUL R5, R47.reuse, R5 ;  /* 0x000000052f057220 */ /* 0x040fe20000400000 */
[----:B------:R-:W-:Y:S01]  /*8360*/  FMUL R6, R47, R6 ;  /* 0x000000062f067220 */ /* 0x000fe20000400000 */
[----:B------:R-:W-:Y:S01]  /*8370*/  LOP3.LUT R63, R68, 0xffff0000, RZ, 0xc0, !PT ;  /* 0xffff0000443f7812 */ /* 0x000fe200078ec0ff */
[C---:B------:R-:W-:Y:S01]  /*8380*/  FFMA R4, R49.reuse, R0, R4 ;  /* 0x0000000031047223 */ /* 0x040fe20000000004 */
[----:B------:R-:W-:Y:S01]  /*8390*/  FFMA R5, R49, R2, R5 ;  /* 0x0000000231057223 */ /* 0x000fe20000000005 */
[----:B------:R-:W-:Y:S01]  /*83a0*/  SHF.L.U32 R64, R69, 0x10, RZ ;  /* 0x0000001045407819 */ /* 0x000fe200000006ff */
[----:B------:R-:W-:Y:S01]  /*83b0*/  FFMA R6, R49, R3, R6 ;  /* 0x0000000331067223 */ /* 0x000fe20000000006 */
[----:B------:R-:W-:Y:S01]  /*83c0*/  FMUL R7, R47, R7 ;  /* 0x000000072f077220 */ /* 0x000fe20000400000 */
[----:B------:R-:W-:Y:S01]  /*83d0*/  LOP3.LUT R65, R69, 0xffff0000, RZ, 0xc0, !PT ;  /* 0xffff000045417812 */ /* 0x000fe200078ec0ff */
[----:B------:R-:W-:Y:S01]  /*83e0*/  FMUL R8, R47, R8 ;  /* 0x000000082f087220 */ /* 0x000fe20000400000 */
[----:B------:R-:W-:Y:S01]  /*83f0*/  F2FP.BF16.F32.PACK_AB R4, R5, R4 ;  /* 0x000000040504723e */ /* 0x000fe200000010ff */
[----:B------:R-:W-:Y:S01]  /*8400*/  FFMA R7, R49, R48, R7 ;  /* 0x0000003031077223 */ /* 0x000fe20000000007 */
[----:B------:R-:W-:Y:S01]  /*8410*/  FMUL R9, R47, R9 ;  /* 0x000000092f097220 */ /* 0x000fe20000400000 */
[----:B------:R-:W-:Y:S01]  /*8420*/  FFMA R8, R49, R50, R8 ;  /* 0x0000003231087223 */ /* 0x000fe20000000008 */
[C---:B------:R-:W-:Y:S01]  /*8430*/  SHF.L.U32 R66, R70.reuse, 0x10, RZ ;  /* 0x0000001046427819 */ /* 0x040fe200000006ff */
[----:B------:R-:W-:Y:S01]  /*8440*/  FMUL R0, R47, R10 ;  /* 0x0000000a2f007220 */ /* 0x000fe20000400000 */
[----:B------:R-:W-:Y:S01]  /*8450*/  F2FP.BF16.F32.PACK_AB R5, R7, R6 ;  /* 0x000000060705723e */ /* 0x000fe200000010ff */
[----:B------:R-:W-:Y:S01]  /*8460*/  FFMA R9, R49, R51, R9 ;  /* 0x0000003331097223 */ /* 0x000fe20000000009 */
[----:B------:R-:W-:Y:S01]  /*8470*/  FMUL R2, R47, R11 ;  /* 0x0000000b2f027220 */ /* 0x000fe20000400000 */
[----:B------:R-:W-:Y:S01]  /*8480*/  FFMA R0, R49, R52, R0 ;  /* 0x0000003431007223 */ /* 0x000fe20000000000 */
[----:B------:R-:W-:Y:S01]  /*8490*/  LOP3.LUT R67, R70, 0xffff0000, RZ, 0xc0, !PT ;  /* 0xffff000046437812 */ /* 0x000fe200078ec0ff */
[----:B------:R-:W-:Y:S01]  /*84a0*/  FMUL R3, R47, R12 ;  /* 0x0000000c2f037220 */ /* 0x000fe20000400000 */
[----:B------:R-:W-:Y:S01]  /*84b0*/  F2FP.BF16.F32.PACK_AB R6, R9, R8 ;  /* 0x000000080906723e */ /* 0x000fe200000010ff */
[----:B------:R-:W-:Y:S01]  /*84c0*/  FFMA R2, R49, R53, R2 ;  /* 0x0000003531027223 */ /* 0x000fe20000000002 */
[----:B------:R-:W-:Y:S01]  /*84d0*/  FMUL R10, R47, R13 ;  /* 0x0000000d2f0a7220 */ /* 0x000fe20000400000 */
[----:B------:R-:W-:Y:S01]  /*84e0*/  FFMA R3, R49, R54, R3 ;  /* 0x0000003631037223 */ /* 0x000fe20000000003 */
[----:B------:R-:W-:Y:S01]  /*84f0*/  SHF.L.U32 R68, R71, 0x10, RZ ;  /* 0x0000001047447819 */ /* 0x000fe200000006ff */
[----:B------:R-:W-:Y:S01]  /*8500*/  FMUL R11, R47, R14 ;  /* 0x0000000e2f0b7220 */ /* 0x000fe20000400000 */
[----:B------:R-:W-:Y:S01]  /*8510*/  F2FP.BF16.F32.PACK_AB R7, R2, R0 ;  /* 0x000000000207723e */ /* 0x000fe200000010ff */
[----:B------:R-:W-:Y:S01]  /*8520*/  FFMA R10, R49, R55, R10 ;  /* 0x00000037310a7223 */ /* 0x000fe2000000000a */
[C---:B------:R-:W-:Y:S01]  /*8530*/  FMUL R15, R47.reuse, R15 ;  /* 0x0000000f2f0f7220 */ /* 0x040fe20000400000 */
[C---:B------:R-:W-:Y:S01]  /*8540*/  FMUL R12, R47.reuse, R16 ;  /* 0x000000102f0c7220 */ /* 0x040fe20000400000 */
[----:B------:R-:W-:Y:S01]  /*8550*/  FMUL R13, R47, R17 ;  /* 0x000000112f0d7220 */ /* 0x000fe20000400000 */
[----:B------:R1:W-:Y:S01]  /*8560*/  STS.128 [R100+0x6000], R4 ;  /* 0x0060000464007388 */ /* 0x0003e20000000c00 */
[----:B------:R-:W-:Y:S01]  /*8570*/  LOP3.LUT R69, R71, 0xffff0000, RZ, 0xc0, !PT ;  /* 0xffff000047457812 */ /* 0x000fe200078ec0ff */
[C---:B------:R-:W-:Y:S01]  /*8580*/  FFMA R11, R49.reuse, R56, R11 ;  /* 0x00000038310b7223 */ /* 0x040fe2000000000b */
[----:B------:R-:W-:Y:S01]  /*8590*/  SHF.L.U32 R70, R76, 0x10, RZ ;  /* 0x000000104c467819 */ /* 0x000fe200000006ff */
[C---:B------:R-:W-:Y:S01]  /*85a0*/  FFMA R15, R49.reuse, R57, R15 ;  /* 0x00000039310f7223 */ /* 0x040fe2000000000f */
[----:B------:R-:W-:Y:S01]  /*85b0*/  F2FP.BF16.F32.PACK_AB R8, R10, R3 ;  /* 0x000000030a08723e */ /* 0x000fe200000010ff */
[C---:B------:R-:W-:Y:S01]  /*85c0*/  FFMA R12, R49.reuse, R58, R12 ;  /* 0x0000003a310c7223 */ /* 0x040fe2000000000c */
[----:B------:R-:W-:Y:S01]  /*85d0*/  FFMA R13, R49, R59, R13 ;  /* 0x0000003b310d7223 */ /* 0x000fe2000000000d */
[C---:B------:R-:W-:Y:S01]  /*85e0*/  FMUL R14, R47.reuse, R18 ;  /* 0x000000122f0e7220 */ /* 0x040fe20000400000 */
[C---:B------:R-:W-:Y:S01]  /*85f0*/  FMUL R19, R47.reuse, R19 ;  /* 0x000000132f137220 */ /* 0x040fe20000400000 */
[C---:B------:R-:W-:Y:S01]  /*8600*/  FMUL R16, R47.reuse, R20 ;  /* 0x000000142f107220 */ /* 0x040fe20000400000 */
[----:B------:R-:W-:Y:S01]  /*8610*/  FMUL R17, R47, R21 ;  /* 0x000000152f117220 */ /* 0x000fe20000400000 */
[----:B------:R-:W-:Y:S01]  /*8620*/  FFMA R14, R49, R60, R14 ;  /* 0x0000003c310e7223 */ /* 0x000fe2000000000e */
        /* <DEDUP_REMOVED lines=9> */
[----:B------:R-:W-:Y:S01]  /*86c0*/  F2FP.BF16.F32.PACK_AB R9, R15, R11 ;  /* 0x0000000b0f09723e */ /* 0x000fe200000010ff */
[----:B------:R-:W-:Y:S01]  /*86d0*/  FFMA R23, R49, R65, R23 ;  /* 0x0000004131177223 */ /* 0x000fe20000000017 */
[----:B------:R-:W-:Y:S01]  /*86e0*/  FMUL R27, R47, R27 ;  /* 0x0000001b2f1b7220 */ /* 0x000fe20000400000 */
[----:B------:R-:W-:Y:S01]  /*86f0*/  F2FP.BF16.F32.PACK_AB R10, R13, R12 ;  /* 0x0000000c0d0a723e */ /* 0x000fe200000010ff */
[----:B------:R-:W-:Y:S01]  /*8700*/  FFMA R20, R49, R66, R20 ;  /* 0x0000004231147223 */ /* 0x000fe20000000014 */
[----:B------:R-:W-:Y:S01]  /*8710*/  F2FP.BF16.F32.PACK_AB R11, R19, R14 ;  /* 0x0000000e130b723e */ /* 0x000fe200000010ff */
[----:B------:R-:W-:Y:S01]  /*8720*/  FMUL R24, R47, R28 ;  /* 0x0000001c2f187220 */ /* 0x000fe20000400000 */
[----:B------:R-:W-:Y:S01]  /*8730*/  LOP3.LUT R71, R76, 0xffff0000, RZ, 0xc0, !PT ;  /* 0xffff00004c477812 */ /* 0x000fe200078ec0ff */
[----:B------:R-:W-:Y:S01]  /*8740*/  FFMA R21, R49, R67, R21 ;  /* 0x0000004331157223 */ /* 0x000fe20000000015 */
[----:B------:R-:W-:Y:S01]  /*8750*/  SHF.L.U32 R72, R77, 0x10, RZ ;  /* 0x000000104d487819 */ /* 0x000fe200000006ff */
[----:B------:R1:W-:Y:S01]  /*8760*/  STS.128 [R99+0x6010], R8 ;  /* 0x0060100863007388 */ /* 0x0003e20000000c00 */
[----:B------:R-:W-:Y:S01]  /*8770*/  FMUL R25, R47, R29 ;  /* 0x0000001d2f197220 */ /* 0x000fe20000400000 */
[----:B------:R-:W-:Y:S01]  /*8780*/  FFMA R22, R49, R68, R22 ;  /* 0x0000004431167223 */ /* 0x000fe20000000016 */
[----:B------:R-:W-:Y:S01]  /*8790*/  LOP3.LUT R73, R77, 0xffff0000, RZ, 0xc0, !PT ;  /* 0xffff00004d497812 */ /* 0x000fe200078ec0ff */
[----:B------:R-:W-:Y:S01]  /*87a0*/  FMUL R26, R47, R30 ;  /* 0x0000001e2f1a7220 */ /* 0x000fe20000400000 */
[----:B------:R-:W-:Y:S01]  /*87b0*/  FFMA R27, R49, R69, R27 ;  /* 0x00000045311b7223 */ /* 0x000fe2000000001b */
[C---:B------:R-:W-:Y:S01]  /*87c0*/  SHF.L.U32 R74, R78.reuse, 0x10, RZ ;  /* 0x000000104e4a7819 */ /* 0x040fe200000006ff */
[----:B------:R-:W-:Y:S01]  /*87d0*/  FMUL R31, R47, R31 ;  /* 0x0000001f2f1f7220 */ /* 0x000fe20000400000 */
[----:B------:R-:W-:Y:S01]  /*87e0*/  FFMA R24, R49, R70, R24 ;  /* 0x0000004631187223 */ /* 0x000fe20000000018 */
[----:B------:R-:W-:Y:S01]  /*87f0*/  LOP3.LUT R75, R78, 0xffff0000, RZ, 0xc0, !PT ;  /* 0xffff00004e4b7812 */ /* 0x000fe200078ec0ff */
[----:B------:R-:W-:Y:S01]  /*8800*/  FMUL R28, R47, R32 ;  /* 0x000000202f1c7220 */ /* 0x000fe20000400000 */
[----:B------:R-:W-:Y:S01]  /*8810*/  FFMA R25, R49, R71, R25 ;  /* 0x0000004731197223 */ /* 0x000fe20000000019 */
[----:B------:R-:W-:Y:S01]  /*8820*/  SHF.L.U32 R76, R79, 0x10, RZ ;  /* 0x000000104f4c7819 */ /* 0x000fe200000006ff */
[----:B------:R-:W-:Y:S01]  /*8830*/  FMUL R29, R47, R33 ;  /* 0x000000212f1d7220 */ /* 0x000fe20000400000 */
[----:B------:R-:W-:Y:S01]  /*8840*/  F2FP.BF16.F32.PACK_AB R16, R17, R16 ;  /* 0x000000101110723e */ /* 0x000fe200000010ff */
[----:B------:R-:W-:Y:S01]  /*8850*/  FFMA R26, R49, R72, R26 ;  /* 0x00000048311a7223 */ /* 0x000fe2000000001a */
[----:B------:R-:W-:Y:S01]  /*8860*/  LOP3.LUT R77, R79, 0xffff0000, RZ, 0xc0, !PT ;  /* 0xffff00004f4d7812 */ /* 0x000fe200078ec0ff */
        /* <DEDUP_REMOVED lines=33> */
.L_x_126:
[----:B------:R-:W-:Y:S05]  /*8a80*/  BSYNC.RECONVERGENT B0 ;  /* 0x0000000000007941 */ /* 0x000fea0003800200 */
.L_x_125:
[----:B------:R-:W-:Y:S01]  /*8a90*/  BAR.SYNC.DEFER_BLOCKING 0x1, 0x80 ;  /* 0x0042000000007b1d */ /* 0x000fe20000010000 */
[----:B------:R-:W-:Y:S01]  /*8aa0*/  UISETP.NE.AND UP0, UPT, UR49, -0x4, UPT ;  /* 0xfffffffc3100788c */ /* 0x000fe2000bf05270 */
[----:B------:R-:W-:Y:S08]  /*8ab0*/  IADD3 R45, PT, PT, R45, 0x1, RZ ;  /* 0x000000012d2d7810 */ /* 0x000ff00007ffe0ff */
[----:B------:R-:W-:Y:S05]  /*8ac0*/  BRA.U !UP0, `(.L_x_127) ;  /* 0x0000000108287547 */ /* 0x000fea000b800000 */
[----:B------:R-:W-:Y:S01]  /*8ad0*/  ISETP.NE.AND P0, PT, R107, RZ, PT ;  /* 0x000000ff6b00720c */ /* 0x000fe20003f05270 */
[----:B------:R-:W-:Y:S01]  /*8ae0*/  IMAD.U32 R2, RZ, RZ, UR51 ;  /* 0x00000033ff027e24 */ /* 0x000fe2000f8e00ff */
[----:B------:R-:W-:Y:S01]  /*8af0*/  UIADD3 UR51, UPT, UPT, UR51, 0x1, URZ ;  /* 0x0000000133337890 */ /* 0x000fe2000fffe0ff */
[----:B------:R-:W-:Y:S03]  /*8b00*/  IMAD.U32 R0, RZ, RZ, UR37 ;  /* 0x00000025ff007e24 */ /* 0x000fe6000f8e00ff */
[----:B------:R-:W-:Y:S04]  /*8b10*/  UISETP.NE.AND UP0, UPT, UR51, 0x4, UPT ;  /* 0x000000043300788c */ /* 0x000fe8000bf05270 */
[----:B------:R-:W-:Y:S03]  /*8b20*/  USEL UR51, UR51, URZ, UP0 ;  /* 0x000000ff33337287 */ /* 0x000fe60008000000 */
[----:B------:R-:W-:Y:S05]  /*8b30*/  @P0 LEA R2, R2, UR48, 0x3 ;  /* 0x0000003002020c11 */ /* 0x000fea000f8e18ff */
[----:B------:R-:W-:Y:S05]  /*8b40*/  @P0 VIADD R2, R2, 0x80 ;  /* 0x0000008002020836 */ /* 0x000fea0000000000 */
[----:B------:R-:W-:Y:S04]  /*8b50*/  @P0 PRMT R0, R0, 0x654, R2 ;  /* 0x0000065400000816 */ /* 0x000fe80000000002 */
[----:B------:R2:W-:Y:S03]  /*8b60*/  @P0 SYNCS.ARRIVE.TRANS64.RED.A1T0 RZ, [R0+URZ], RZ ;  /* 0x000000ff00ff09a7 */ /* 0x0005e600081004ff */
.L_x_127:
[----:B------:R-:W-:Y:S01]  /*8b70*/  ISETP.NE.AND P2, PT, R103, RZ, PT ;  /* 0x000000ff6700720c */ /* 0x000fe20003f45270 */
[----:B------:R-:W-:Y:S01]  /*8b80*/  UIADD3 UR49, UPT, UPT, UR49, 0x4, URZ ;  /* 0x0000000431317890 */ /* 0x000fe2000fffe0ff */
[----:B------:R-:W-:Y:S01]  /*8b90*/  ISETP.NE.AND P0, PT, R105, 0x2, PT ;  /* 0x000000026900780c */ /* 0x000fe20003f05270 */
[----:B------:R-:W-:Y:S01]  /*8ba0*/  IMAD.IADD R14, R43, 0x1, R86 ;  /* 0x000000012b0e7824 */ /* 0x000fe200078e0256 */
[----:B------:R-:W-:Y:S01]  /*8bb0*/  ISETP.NE.AND P1, PT, R45, 0x4, PT ;  /* 0x000000042d00780c */ /* 0x000fe20003f25270 */
[----:B------:R-:W-:Y:S01]  /*8bc0*/  IMAD.IADD R15, R44, 0x1, R87 ;  /* 0x000000012c0f7824 */ /* 0x000fe200078e0257 */
[----:B------:R-:W-:Y:S02]  /*8bd0*/  SEL R2, RZ, 0x1, P0 ;  /* 0x00000001ff027807 */ /* 0x000fe40000000000 */
[----:B--2---:R-:W-:Y:S02]  /*8be0*/  SEL R0, RZ, 0x1, P1 ;  /* 0x00000001ff007807 */ /* 0x004fe40000800000 */
[----:B------:R-:W-:Y:S02]  /*8bf0*/  LOP3.LUT R95, R95, R2, RZ, 0x3c, !PT ;  /* 0x000000025f5f7212 */ /* 0x000fe400078e3cff */
[----:B------:R-:W-:Y:S02]  /*8c00*/  LOP3.LUT R96, R96, R0, RZ, 0x3c, !PT ;  /* 0x0000000060607212 */ /* 0x000fe400078e3cff */
[----:B------:R-:W-:Y:S02]  /*8c10*/  @P2 R2UR UR36, R94 ;  /* 0x000000005e2422ca */ /* 0x000fe400000e0000 */
[----:B------:R-:W-:Y:S02]  /*8c20*/  SEL R105, R105, RZ, P0 ;  /* 0x000000ff69697207 */ /* 0x000fe40000000000 */
[----:B------:R-:W-:Y:S01]  /*8c30*/  SEL R45, R45, RZ, P1 ;  /* 0x000000ff2d2d7207 */ /* 0x000fe20000800000 */
[----:B------:R-:W-:Y:S10]  /*8c40*/  @P2 BRA `(.L_x_128) ;  /* 0xffffffc000502947 */ /* 0x000ff4000383ffff */
[----:B------:R-:W-:-:S09]  /*8c50*/  UISETP.NE.AND UP0, UPT, UR50, URZ, UPT ;  /* 0x000000ff3200728c */ /* 0x000fd2000bf05270 */
[----:B------:R-:W-:Y:S05]  /*8c60*/  BRA.U !UP0, `(.L_x_129) ;  /* 0x0000000108487547 */ /* 0x000fea000b800000 */
[----:B------:R-:W2:Y:S02]  /*8c70*/  LDCU.64 UR4, c[0x0][0x890] ;  /* 0x00011200ff0477ac */ /* 0x000ea40008000a00 */
[----:B--2---:R-:W-:-:S04]  /*8c80*/  UISETP.NE.U32.AND UP0, UPT, UR4, URZ, UPT ;  /* 0x000000ff0400728c */ /* 0x004fc8000bf05070 */
[----:B------:R-:W-:-:S09]  /*8c90*/  UISETP.NE.AND.EX UP0, UPT, UR5, URZ, UPT, UP0 ;  /* 0x000000ff0500728c */ /* 0x000fd2000bf05300 */
[----:B------:R-:W-:Y:S05]  /*8ca0*/  BRA.U UP0, `(.L_x_130) ;  /* 0x00000001000c7547 */ /* 0x000fea000b800000 */
[----:B------:R-:W-:-:S13]  /*8cb0*/  FSETP.NEU.AND P0, PT, R49, RZ, PT ;  /* 0x000000ff3100720b */ /* 0x000fda0003f0d000 */
[----:B------:R-:W-:Y:S05]  /*8cc0*/  @!P0 EXIT ;  /* 0x000000000000894d */ /* 0x000fea0003800000 */
[----:B------:R-:W-:Y:S05]  /*8cd0*/  BRA `(.L_x_129) ;  /* 0x00000000002c7947 */ /* 0x000fea0003800000 */
.L_x_130:
[----:B------:R-:W-:Y:S01]  /*8ce0*/  ISETP.NE.AND P0, PT, R104, RZ, PT ;  /* 0x000000ff6800720c */ /* 0x000fe20003f05270 */
[----:B------:R-:W-:-:S12]  /*8cf0*/  BSSY.RECONVERGENT B0, `(.L_x_129) ;  /* 0x0000009000007945 */ /* 0x000fd80003800200 */
[----:B------:R-:W-:Y:S05]  /*8d00*/  @P0 BRA `(.L_x_131) ;  /* 0x0000000000140947 */ /* 0x000fea0003800000 */
[----:B------:R-:W2:Y:S02]  /*8d10*/  LDCU.64 UR4, c[0x0][0x888] ;  /* 0x00011100ff0477ac */ /* 0x000ea40008000a00 */
[----:B--2---:R-:W-:-:S04]  /*8d20*/  ISETP.NE.U32.AND P0, PT, RZ, UR4, PT ;  /* 0x00000004ff007c0c */ /* 0x004fc8000bf05070 */
[----:B------:R-:W-:-:S13]  /*8d30*/  ISETP.NE.AND.EX P0, PT, RZ, UR5, PT, P0 ;  /* 0x00000005ff007c0c */ /* 0x000fda000bf05300 */
[----:B------:R-:W-:Y:S05]  /*8d40*/  @!P0 EXIT ;  /* 0x000000000000894d */ /* 0x000fea0003800000 */
[----:B------:R-:W-:Y:S05]  /*8d50*/  BRA `(.L_x_132) ;  /* 0x0000000000087947 */ /* 0x000fea0003800000 */
.L_x_131:
[----:B------:R-:W-:-:S13]  /*8d60*/  FSETP.NEU.AND P0, PT, R49, RZ, PT ;  /* 0x000000ff3100720b */ /* 0x000fda0003f0d000 */
[----:B------:R-:W-:Y:S05]  /*8d70*/  @!P0 EXIT ;  /* 0x000000000000894d */ /* 0x000fea0003800000 */
.L_x_132:
[----:B------:R-:W-:Y:S05]  /*8d80*/  BSYNC.RECONVERGENT B0 ;  /* 0x0000000000007941 */ /* 0x000fea0003800200 */
.L_x_129:
[----:B------:R-:W-:Y:S01]  /*8d90*/  ULEA UR4, UR51, UR48, 0x3 ;  /* 0x0000003033047291 */ /* 0x000fe2000f8e18ff */
[----:B------:R-:W-:-:S04]  /*8da0*/  DEPBAR.LE SB0, 0x0 ;  /* 0x000080000000791a */ /* 0x000fc80000000000 */
[----:B------:R-:W-:-:S04]  /*8db0*/  UIADD3 UR4, UPT, UPT, UR4, 0x80, URZ ;  /* 0x0000008004047890 */ /* 0x000fc8000fffe0ff */
[----:B------:R-:W-:-:S09]  /*8dc0*/  UPRMT UR4, UR37, 0x654, UR4 ;  /* 0x0000065425047896 */ /* 0x000fd20008000004 */
[----:B------:R-:W-:Y:S01]  /*8dd0*/  SYNCS.ARRIVE.TRANS64.RED.A1T0 RZ, [UR4], RZ ;  /* 0x000000ffffff79a7 */ /* 0x000fe20008100404 */
[----:B------:R-:W-:Y:S05]  /*8de0*/  EXIT ;  /* 0x000000000000794d */ /* 0x000fea0003800000 */
.L_x_19:
[----:B--2---:R2:W1:Y:S02]  /*8df0*/  SYNCS.PHASECHK.TRANS64.TRYWAIT P0, [R2+URZ+0x120], R3 ;  /* 0x00012003020075a7 */ /* 0x00446400080011ff */
[----:B-1----:R-:W-:Y:S05]  /*8e00*/  @!P0 NANOSLEEP.SYNCS 0x989680 ;  /* 0x009896800000895d */ /* 0x002fea0003900000 */
[----:B------:R-:W1:Y:S02]  /*8e10*/  @!P0 SYNCS.PHASECHK.TRANS64 P0, [R2+URZ+0x120], R3 ;  /* 0x00012003020085a7 */ /* 0x000e6400080010ff */
[----:B-1----:R-:W-:Y:S05]  /*8e20*/  @!P0 BRA `(.L_x_19) ;  /* 0xfffffffc00f08947 */ /* 0x002fea000383ffff */
[----:B------:R-:W-:Y:S05]  /*8e30*/  BRA `(.L_x_133) ;  /* 0xffffff8400f87947 */ /* 0x000fea000383ffff */
.L_x_22:
[----:B-1----:R-:W-:-:S07]  /*8e40*/  MOV R2, UR33 ;  /* 0x0000002100027c02 */ /* 0x002fce0008000f00 */
.L_x_134:
[----:B-1----:R1:W2:Y:S02]  /*8e50*/  SYNCS.PHASECHK.TRANS64.TRYWAIT P0, [R2+URZ+0x30], R4 ;  /* 0x00003004020075a7 */ /* 0x0022a400080011ff */
[----:B--2---:R-:W-:Y:S05]  /*8e60*/  @!P0 NANOSLEEP.SYNCS 0x989680 ;  /* 0x009896800000895d */ /* 0x004fea0003900000 */
[----:B------:R-:W2:Y:S02]  /*8e70*/  @!P0 SYNCS.PHASECHK.TRANS64 P0, [R2+URZ+0x30], R4 ;  /* 0x00003004020085a7 */ /* 0x000ea400080010ff */
[----:B--2---:R-:W-:Y:S05]  /*8e80*/  @!P0 BRA `(.L_x_134) ;  /* 0xfffffffc00f08947 */ /* 0x004fea000383ffff */
[----:B------:R-:W-:Y:S05]  /*8e90*/  BRA `(.L_x_21) ;  /* 0xffffff8800487947 */ /* 0x000fea000383ffff */
.L_x_28:
[----:B-1----:R-:W-:-:S07]  /*8ea0*/  MOV R2, UR17 ;  /* 0x0000001100027c02 */ /* 0x002fce0008000f00 */
.L_x_135:
[----:B-1----:R1:W2:Y:S02]  /*8eb0*/  SYNCS.PHASECHK.TRANS64.TRYWAIT P0, [R2+URZ+0x30], R4 ;  /* 0x00003004020075a7 */ /* 0x0022a400080011ff */
[----:B--2---:R-:W-:Y:S05]  /*8ec0*/  @!P0 NANOSLEEP.SYNCS 0x989680 ;  /* 0x009896800000895d */ /* 0x004fea0003900000 */
[----:B------:R-:W2:Y:S02]  /*8ed0*/  @!P0 SYNCS.PHASECHK.TRANS64 P0, [R2+URZ+0x30], R4 ;  /* 0x00003004020085a7 */ /* 0x000ea400080010ff */
[----:B--2---:R-:W-:Y:S05]  /*8ee0*/  @!P0 BRA `(.L_x_135) ;  /* 0xfffffffc00f08947 */ /* 0x004fea000383ffff */
[----:B------:R-:W-:Y:S05]  /*8ef0*/  BRA `(.L_x_27) ;  /* 0xffffff8800ec7947 */ /* 0x000fea000383ffff */
.L_x_32:
[----:B-1----:R1:W2:Y:S02]  /*8f00*/  SYNCS.PHASECHK.TRANS64.TRYWAIT P0, [R2+URZ+0xb0], R3 ;  /* 0x0000b003020075a7 */ /* 0x0022a400080011ff */
[----:B--2---:R-:W-:Y:S05]  /*8f10*/  @!P0 NANOSLEEP.SYNCS 0x989680 ;  /* 0x009896800000895d */ /* 0x004fea0003900000 */
[----:B------:R-:W2:Y:S02]  /*8f20*/  @!P0 SYNCS.PHASECHK.TRANS64 P0, [R2+URZ+0xb0], R3 ;  /* 0x0000b003020085a7 */ /* 0x000ea400080010ff */
[----:B--2---:R-:W-:Y:S05]  /*8f30*/  @!P0 BRA `(.L_x_32) ;  /* 0xfffffffc00f08947 */ /* 0x004fea000383ffff */
[----:B------:R-:W-:Y:S05]  /*8f40*/  BRA `(.L_x_136) ;  /* 0xffffff8c00787947 */ /* 0x000fea000383ffff */
.L_x_36:
[----:B----4-:R-:W-:-:S07]  /*8f50*/  MOV R0, UR5 ;  /* 0x0000000500007c02 */ /* 0x010fce0008000f00 */
.L_x_137:
[----:B-1----:R1:W2:Y:S02]  /*8f60*/  SYNCS.PHASECHK.TRANS64.TRYWAIT P0, [R0+URZ], R2 ;  /* 0x00000002000075a7 */ /* 0x0022a400080011ff */
[----:B--2---:R-:W-:Y:S05]  /*8f70*/  @!P0 NANOSLEEP.SYNCS 0x989680 ;  /* 0x009896800000895d */ /* 0x004fea0003900000 */
[----:B------:R-:W2:Y:S02]  /*8f80*/  @!P0 SYNCS.PHASECHK.TRANS64 P0, [R0+URZ], R2 ;  /* 0x00000002000085a7 */ /* 0x000ea400080010ff */
[----:B--2---:R-:W-:Y:S05]  /*8f90*/  @!P0 BRA `(.L_x_137) ;  /* 0xfffffffc00f08947 */ /* 0x004fea000383ffff */
[----:B------:R-:W-:Y:S05]  /*8fa0*/  BRA `(.L_x_138) ;  /* 0xffffff9000e87947 */ /* 0x000fea000383ffff */
.L_x_37:
[----:B----4-:R-:W-:-:S07]  /*8fb0*/  MOV R0, UR5 ;  /* 0x0000000500007c02 */ /* 0x010fce0008000f00 */
.L_x_139:
[----:B-1----:R1:W2:Y:S02]  /*8fc0*/  SYNCS.PHASECHK.TRANS64.TRYWAIT P0, [R0+URZ], R3 ;  /* 0x00000003000075a7 */ /* 0x0022a400080011ff */
[----:B--2---:R-:W-:Y:S05]  /*8fd0*/  @!P0 NANOSLEEP.SYNCS 0x989680 ;  /* 0x009896800000895d */ /* 0x004fea0003900000 */
[----:B------:R-:W2:Y:S02]  /*8fe0*/  @!P0 SYNCS.PHASECHK.TRANS64 P0, [R0+URZ], R3 ;  /* 0x00000003000085a7 */ /* 0x000ea400080010ff */
[----:B--2---:R-:W-:Y:S05]  /*8ff0*/  @!P0 BRA `(.L_x_139) ;  /* 0xfffffffc00f08947 */ /* 0x004fea000383ffff */
[----:B------:R-:W-:Y:S05]  /*9000*/  BRA `(.L_x_140) ;  /* 0xffffff9000f47947 */ /* 0x000fea000383ffff */
.L_x_38:
[----:B----4-:R-:W-:-:S07]  /*9010*/  MOV R0, UR5 ;  /* 0x0000000500007c02 */ /* 0x010fce0008000f00 */
.L_x_141:
[----:B-1----:R1:W2:Y:S02]  /*9020*/  SYNCS.PHASECHK.TRANS64.TRYWAIT P0, [R0+URZ], R3 ;  /* 0x00000003000075a7 */ /* 0x0022a400080011ff */
[----:B--2---:R-:W-:Y:S05]  /*9030*/  @!P0 NANOSLEEP.SYNCS 0x989680 ;  /* 0x009896800000895d */ /* 0x004fea0003900000 */
[----:B------:R-:W2:Y:S02]  /*9040*/  @!P0 SYNCS.PHASECHK.TRANS64 P0, [R0+URZ], R3 ;  /* 0x00000003000085a7 */ /* 0x000ea400080010ff */
[----:B--2---:R-:W-:Y:S05]  /*9050*/  @!P0 BRA `(.L_x_141) ;  /* 0xfffffffc00f08947 */ /* 0x004fea000383ffff */
[----:B------:R-:W-:Y:S05]  /*9060*/  BRA `(.L_x_142) ;  /* 0xffffff9400007947 */ /* 0x000fea000383ffff */
.L_x_39:
[----:B----4-:R-:W-:-:S07]  /*9070*/  MOV R0, UR5 ;  /* 0x0000000500007c02 */ /* 0x010fce0008000f00 */
.L_x_143:
[----:B-1----:R1:W2:Y:S02]  /*9080*/  SYNCS.PHASECHK.TRANS64.TRYWAIT P0, [R0+URZ], R3 ;  /* 0x00000003000075a7 */ /* 0x0022a400080011ff */
[----:B--2---:R-:W-:Y:S05]  /*9090*/  @!P0 NANOSLEEP.SYNCS 0x989680 ;  /* 0x009896800000895d */ /* 0x004fea0003900000 */
[----:B------:R-:W2:Y:S02]  /*90a0*/  @!P0 SYNCS.PHASECHK.TRANS64 P0, [R0+URZ], R3 ;  /* 0x00000003000085a7 */ /* 0x000ea400080010ff */
[----:B--2---:R-:W-:Y:S05]  /*90b0*/  @!P0 BRA `(.L_x_143) ;  /* 0xfffffffc00f08947 */ /* 0x004fea000383ffff */
[----:B------:R-:W-:Y:S05]  /*90c0*/  BRA `(.L_x_144) ;  /* 0xffffff94000c7947 */ /* 0x000fea000383ffff */
.L_x_40:
[----:B----4-:R-:W-:-:S07]  /*90d0*/  MOV R0, UR5 ;  /* 0x0000000500007c02 */ /* 0x010fce0008000f00 */
.L_x_145:
[----:B-1----:R1:W2:Y:S02]  /*90e0*/  SYNCS.PHASECHK.TRANS64.TRYWAIT P0, [R0+URZ], R3 ;  /* 0x00000003000075a7 */ /* 0x0022a400080011ff */
[----:B--2---:R-:W-:Y:S05]  /*90f0*/  @!P0 NANOSLEEP.SYNCS 0x989680 ;  /* 0x009896800000895d */ /* 0x004fea0003900000 */
[----:B------:R-:W2:Y:S02]  /*9100*/  @!P0 SYNCS.PHASECHK.TRANS64 P0, [R0+URZ], R3 ;  /* 0x00000003000085a7 */ /* 0x000ea400080010ff */
[----:B--2---:R-:W-:Y:S05]  /*9110*/  @!P0 BRA `(.L_x_145) ;  /* 0xfffffffc00f08947 */ /* 0x004fea000383ffff */
[----:B------:R-:W-:Y:S05]  /*9120*/  BRA `(.L_x_146) ;  /* 0xffffff9400187947 */ /* 0x000fea000383ffff */
.L_x_43:
[----:B-1----:R1:W2:Y:S02]  /*9130*/  SYNCS.PHASECHK.TRANS64.TRYWAIT P0, [R0+URZ+0x110], R4 ;  /* 0x00011004000075a7 */ /* 0x0022a400080011ff */
[----:B--2---:R-:W-:Y:S05]  /*9140*/  @!P0 NANOSLEEP.SYNCS 0x989680 ;  /* 0x009896800000895d */ /* 0x004fea0003900000 */
[----:B------:R-:W2:Y:S02]  /*9150*/  @!P0 SYNCS.PHASECHK.TRANS64 P0, [R0+URZ+0x110], R4 ;  /* 0x00011004000085a7 */ /* 0x000ea400080010ff */
[----:B--2---:R-:W-:Y:S05]  /*9160*/  @!P0 BRA `(.L_x_43) ;  /* 0xfffffffc00f08947 */ /* 0x004fea000383ffff */
[----:B------:R-:W-:Y:S05]  /*9170*/  BRA `(.L_x_147) ;  /* 0xffffff9400747947 */ /* 0x000fea000383ffff */
.L_x_44:
[----:B------:R-:W-:-:S07]  /*9180*/  MOV R0, UR5 ;  /* 0x0000000500007c02 */ /* 0x000fce0008000f00 */
.L_x_148:
[----:B-1----:R1:W2:Y:S02]  /*9190*/  SYNCS.PHASECHK.TRANS64.TRYWAIT P0, [R0+URZ+0xc0], R5 ;  /* 0x0000c005000075a7 */ /* 0x0022a400080011ff */
[----:B--2---:R-:W-:Y:S05]  /*91a0*/  @!P0 NANOSLEEP.SYNCS 0x989680 ;  /* 0x009896800000895d */ /* 0x004fea0003900000 */
[----:B------:R-:W2:Y:S02]  /*91b0*/  @!P0 SYNCS.PHASECHK.TRANS64 P0, [R0+URZ+0xc0], R5 ;  /* 0x0000c005000085a7 */ /* 0x000ea400080010ff */
[----:B--2---:R-:W-:Y:S05]  /*91c0*/  @!P0 BRA `(.L_x_148) ;  /* 0xfffffffc00f08947 */ /* 0x004fea000383ffff */
[----:B------:R-:W-:Y:S05]  /*91d0*/  BRA `(.L_x_149) ;  /* 0xffffff9400847947 */ /* 0x000fea000383ffff */
.L_x_45:
[----:B-1----:R1:W2:Y:S02]  /*91e0*/  SYNCS.PHASECHK.TRANS64.TRYWAIT P1, [R0+URZ+0xb0], R4 ;  /* 0x0000b004000075a7 */ /* 0x0022a400080211ff */
[----:B--2---:R-:W-:Y:S05]  /*91f0*/  @!P1 NANOSLEEP.SYNCS 0x989680 ;  /* 0x009896800000995d */ /* 0x004fea0003900000 */
[----:B------:R-:W2:Y:S02]  /*9200*/  @!P1 SYNCS.PHASECHK.TRANS64 P1, [R0+URZ+0xb0], R4 ;  /* 0x0000b004000095a7 */ /* 0x000ea400080210ff */
[----:B--2---:R-:W-:Y:S05]  /*9210*/  @!P1 BRA `(.L_x_45) ;  /* 0xfffffffc00f09947 */ /* 0x004fea000383ffff */
[----:B------:R-:W-:Y:S05]  /*9220*/  BRA `(.L_x_150) ;  /* 0xffffff9400b47947 */ /* 0x000fea000383ffff */
.L_x_48:
[----:B------:R-:W-:-:S07]  /*9230*/  MOV R0, UR5 ;  /* 0x0000000500007c02 */ /* 0x000fce0008000f00 */
.L_x_151:
[----:B-1----:R1:W2:Y:S02]  /*9240*/  SYNCS.PHASECHK.TRANS64.TRYWAIT P0, [R0+URZ+0xc0], R2 ;  /* 0x0000c002000075a7 */ /* 0x0022a400080011ff */
[----:B--2---:R-:W-:Y:S05]  /*9250*/  @!P0 NANOSLEEP.SYNCS 0x989680 ;  /* 0x009896800000895d */ /* 0x004fea0003900000 */
[----:B------:R-:W2:Y:S02]  /*9260*/  @!P0 SYNCS.PHASECHK.TRANS64 P0, [R0+URZ+0xc0], R2 ;  /* 0x0000c002000085a7 */ /* 0x000ea400080010ff */
[----:B--2---:R-:W-:Y:S05]  /*9270*/  @!P0 BRA `(.L_x_151) ;  /* 0xfffffffc00f08947 */ /* 0x004fea000383ffff */
[----:B------:R-:W-:Y:S05]  /*9280*/  BRA `(.L_x_47) ;  /* 0xffffff9800087947 */ /* 0x000fea000383ffff */
.L_x_55:
[----:B-1----:R1:W2:Y:S02]  /*9290*/  SYNCS.PHASECHK.TRANS64.TRYWAIT P1, [R0+URZ+0xb0], R2 ;  /* 0x0000b002000075a7 */ /* 0x0022a400080211ff */
[----:B--2---:R-:W-:Y:S05]  /*92a0*/  @!P1 NANOSLEEP.SYNCS 0x989680 ;  /* 0x009896800000995d */ /* 0x004fea0003900000 */
[----:B------:R-:W2:Y:S02]  /*92b0*/  @!P1 SYNCS.PHASECHK.TRANS64 P1, [R0+URZ+0xb0], R2 ;  /* 0x0000b002000095a7 */ /* 0x000ea400080210ff */
[----:B--2---:R-:W-:Y:S05]  /*92c0*/  @!P1 BRA `(.L_x_55) ;  /* 0xfffffffc00f09947 */ /* 0x004fea000383ffff */
[----:B------:R-:W-:Y:S05]  /*92d0*/  BRA `(.L_x_152) ;  /* 0xffffff9c00787947 */ /* 0x000fea000383ffff */
.L_x_56:
[----:B------:R-:W-:-:S07]  /*92e0*/  MOV R2, UR7 ;  /* 0x0000000700027c02 */ /* 0x000fce0008000f00 */
.L_x_153:
[----:B-1----:R1:W2:Y:S02]  /*92f0*/  SYNCS.PHASECHK.TRANS64.TRYWAIT P0, [R2+URZ+0xf0], R0 ;  /* 0x0000f000020075a7 */ /* 0x0022a400080011ff */
[----:B--2---:R-:W-:Y:S05]  /*9300*/  @!P0 NANOSLEEP.SYNCS 0x989680 ;  /* 0x009896800000895d */ /* 0x004fea0003900000 */
[----:B------:R-:W2:Y:S02]  /*9310*/  @!P0 SYNCS.PHASECHK.TRANS64 P0, [R2+URZ+0xf0], R0 ;  /* 0x0000f000020085a7 */ /* 0x000ea400080010ff */
[----:B--2---:R-:W-:Y:S05]  /*9320*/  @!P0 BRA `(.L_x_153) ;  /* 0xfffffffc00f08947 */ /* 0x004fea000383ffff */
[----:B------:R-:W-:Y:S05]  /*9330*/  BRA `(.L_x_154) ;  /* 0xffffff9c00b07947 */ /* 0x000fea000383ffff */
.L_x_59:
[----:B------:R-:W-:Y:S07]  /*9340*/  MOV R0, UR6 ;  /* 0x0000000600007c02 */ /* 0x000fee0008000f00 */
.L_x_155:
[----:B-1----:R1:W2:Y:S02]  /*9350*/  SYNCS.PHASECHK.TRANS64.TRYWAIT P0, [R0+URZ], R2 ;  /* 0x00000002000075a7 */ /* 0x0022a400080011ff */
[----:B--2---:R-:W-:Y:S05]  /*9360*/  @!P0 NANOSLEEP.SYNCS 0x989680 ;  /* 0x009896800000895d */ /* 0x004fea0003900000 */
[----:B------:R-:W2:Y:S02]  /*9370*/  @!P0 SYNCS.PHASECHK.TRANS64 P0, [R0+URZ], R2 ;  /* 0x00000002000085a7 */ /* 0x000ea400080010ff */
[----:B--2---:R-:W-:Y:S05]  /*9380*/  @!P0 BRA `(.L_x_155) ;  /* 0xfffffffc00f08947 */ /* 0x004fea000383ffff */
[----:B------:R-:W-:Y:S05]  /*9390*/  BRA `(.L_x_58) ;  /* 0xffffff9c00cc7947 */ /* 0x000fea000383ffff */
.L_x_62:
[----:B------:R-:W-:-:S07]  /*93a0*/  MOV R0, UR6 ;  /* 0x0000000600007c02 */ /* 0x000fce0008000f00 */
.L_x_156:
[----:B--2---:R2:W4:Y:S02]  /*93b0*/  SYNCS.PHASECHK.TRANS64.TRYWAIT P0, [R0+URZ], R2 ;  /* 0x00000002000075a7 */ /* 0x00452400080011ff */
[----:B----4-:R-:W-:Y:S05]  /*93c0*/  @!P0 NANOSLEEP.SYNCS 0x989680 ;  /* 0x009896800000895d */ /* 0x010fea0003900000 */
[----:B------:R-:W4:Y:S02]  /*93d0*/  @!P0 SYNCS.PHASECHK.TRANS64 P0, [R0+URZ], R2 ;  /* 0x00000002000085a7 */ /* 0x000f2400080010ff */
[----:B----4-:R-:W-:Y:S05]  /*93e0*/  @!P0 BRA `(.L_x_156) ;  /* 0xfffffffc00f08947 */ /* 0x010fea000383ffff */
[----:B------:R-:W-:Y:S05]  /*93f0*/  BRA `(.L_x_157) ;  /* 0xffffffa000a87947 */ /* 0x000fea000383ffff */
.L_x_63:
[----:B------:R-:W-:-:S07]  /*9400*/  MOV R0, UR6 ;  /* 0x0000000600007c02 */ /* 0x000fce0008000f00 */
.L_x_158:
[----:B-1----:R1:W2:Y:S02]  /*9410*/  SYNCS.PHASECHK.TRANS64.TRYWAIT P0, [R0+URZ], R3 ;  /* 0x00000003000075a7 */ /* 0x0022a400080011ff */
[----:B--2---:R-:W-:Y:S05]  /*9420*/  @!P0 NANOSLEEP.SYNCS 0x989680 ;  /* 0x009896800000895d */ /* 0x004fea0003900000 */
[----:B------:R-:W2:Y:S02]  /*9430*/  @!P0 SYNCS.PHASECHK.TRANS64 P0, [R0+URZ], R3 ;  /* 0x00000003000085a7 */ /* 0x000ea400080010ff */
[----:B--2---:R-:W-:Y:S05]  /*9440*/  @!P0 BRA `(.L_x_158) ;  /* 0xfffffffc00f08947 */ /* 0x004fea000383ffff */
[----:B------:R-:W-:Y:S05]  /*9450*/  BRA `(.L_x_159) ;  /* 0xffffffa000b47947 */ /* 0x000fea000383ffff */
.L_x_64:
[----:B------:R-:W-:-:S07]  /*9460*/  MOV R0, UR6 ;  /* 0x0000000600007c02 */ /* 0x000fce0008000f00 */
.L_x_160:
[----:B-1----:R1:W2:Y:S02]  /*9470*/  SYNCS.PHASECHK.TRANS64.TRYWAIT P0, [R0+URZ], R3 ;  /* 0x00000003000075a7 */ /* 0x0022a400080011ff */
[----:B--2---:R-:W-:Y:S05]  /*9480*/  @!P0 NANOSLEEP.SYNCS 0x989680 ;  /* 0x009896800000895d */ /* 0x004fea0003900000 */
[----:B------:R-:W2:Y:S02]  /*9490*/  @!P0 SYNCS.PHASECHK.TRANS64 P0, [R0+URZ], R3 ;  /* 0x00000003000085a7 */ /* 0x000ea400080010ff */
[----:B--2---:R-:W-:Y:S05]  /*94a0*/  @!P0 BRA `(.L_x_160) ;  /* 0xfffffffc00f08947 */ /* 0x004fea000383ffff */
[----:B------:R-:W-:Y:S05]  /*94b0*/  BRA `(.L_x_161) ;  /* 0xffffffa000c07947 */ /* 0x000fea000383ffff */
.L_x_65:
[----:B-1----:R-:W-:-:S07]  /*94c0*/  MOV R0, UR7 ;  /* 0x0000000700007c02 */ /* 0x002fce0008000f00 */
.L_x_162:
[----:B-1----:R1:W2:Y:S02]  /*94d0*/  SYNCS.PHASECHK.TRANS64.TRYWAIT P0, [R0+URZ], R2 ;  /* 0x00000002000075a7 */ /* 0x0022a400080011ff */
[----:B--2---:R-:W-:Y:S05]  /*94e0*/  @!P0 NANOSLEEP.SYNCS 0x989680 ;  /* 0x009896800000895d */ /* 0x004fea0003900000 */
[----:B------:R-:W2:Y:S02]  /*94f0*/  @!P0 SYNCS.PHASECHK.TRANS64 P0, [R0+URZ], R2 ;  /* 0x00000002000085a7 */ /* 0x000ea400080010ff */
[----:B--2---:R-:W-:Y:S05]  /*9500*/  @!P0 BRA `(.L_x_162) ;  /* 0xfffffffc00f08947 */ /* 0x004fea000383ffff */
[----:B------:R-:W-:Y:S05]  /*9510*/  BRA `(.L_x_163) ;  /* 0xffffffa000cc7947 */ /* 0x000fea000383ffff */
.L_x_70:
[----:B--2---:R2:W3:Y:S02]  /*9520*/  SYNCS.PHASECHK.TRANS64.TRYWAIT P0, [R0+URZ+0xb0], R2 ;  /* 0x0000b002000075a7 */ /* 0x0044e400080011ff */
[----:B---3--:R-:W-:Y:S05]  /*9530*/  @!P0 NANOSLEEP.SYNCS 0x989680 ;  /* 0x009896800000895d */ /* 0x008fea0003900000 */
[----:B------:R-:W3:Y:S02]  /*9540*/  @!P0 SYNCS.PHASECHK.TRANS64 P0, [R0+URZ+0xb0], R2 ;  /* 0x0000b002000085a7 */ /* 0x000ee400080010ff */
[----:B---3--:R-:W-:Y:S05]  /*9550*/  @!P0 BRA `(.L_x_70) ;  /* 0xfffffffc00f08947 */ /* 0x008fea000383ffff */
[----:B------:R-:W-:Y:S05]  /*9560*/  BRA `(.L_x_164) ;  /* 0xffffffa400d87947 */ /* 0x000fea000383ffff */
.L_x_73:
[----:B------:R-:W-:Y:S07]  /*9570*/  MOV R0, UR7 ;  /* 0x0000000700007c02 */ /* 0x000fee0008000f00 */
.L_x_165:
[----:B--2---:R2:W3:Y:S02]  /*9580*/  SYNCS.PHASECHK.TRANS64.TRYWAIT P0, [R0+URZ+0xa8], R2 ;  /* 0x0000a802000075a7 */ /* 0x0044e400080011ff */
[----:B---3--:R-:W-:Y:S05]  /*9590*/  @!P0 NANOSLEEP.SYNCS 0x989680 ;  /* 0x009896800000895d */ /* 0x008fea0003900000 */
[----:B------:R-:W3:Y:S02]  /*95a0*/  @!P0 SYNCS.PHASECHK.TRANS64 P0, [R0+URZ+0xa8], R2 ;  /* 0x0000a802000085a7 */ /* 0x000ee400080010ff */
[----:B---3--:R-:W-:Y:S05]  /*95b0*/  @!P0 BRA `(.L_x_165) ;  /* 0xfffffffc00f08947 */ /* 0x008fea000383ffff */
[----:B------:R-:W-:Y:S05]  /*95c0*/  BRA `(.L_x_72) ;  /* 0xffffffa800b87947 */ /* 0x000fea000383ffff */
.L_x_76:
[----:B------:R-:W-:Y:S07]  /*95d0*/  MOV R0, UR7 ;  /* 0x0000000700007c02 */ /* 0x000fee0008000f00 */
.L_x_166:
[----:B-1----:R1:W2:Y:S02]  /*95e0*/  SYNCS.PHASECHK.TRANS64.TRYWAIT P0, [R0+URZ+0x80], R14 ;  /* 0x0000800e000075a7 */ /* 0x0022a400080011ff */
[----:B--2---:R-:W-:Y:S05]  /*95f0*/  @!P0 NANOSLEEP.SYNCS 0x989680 ;  /* 0x009896800000895d */ /* 0x004fea0003900000 */
[----:B------:R-:W2:Y:S02]  /*9600*/  @!P0 SYNCS.PHASECHK.TRANS64 P0, [R0+URZ+0x80], R14 ;  /* 0x0000800e000085a7 */ /* 0x000ea400080010ff */
[----:B--2---:R-:W-:Y:S05]  /*9610*/  @!P0 BRA `(.L_x_166) ;  /* 0xfffffffc00f08947 */ /* 0x004fea000383ffff */
[----:B------:R-:W-:Y:S05]  /*9620*/  BRA `(.L_x_167) ;  /* 0xffffffac00307947 */ /* 0x000fea000383ffff */
.L_x_77:
[----:B------:R-:W-:Y:S07]  /*9630*/  MOV R0, UR7 ;  /* 0x0000000700007c02 */ /* 0x000fee0008000f00 */
.L_x_168:
[----:B-1----:R1:W2:Y:S02]  /*9640*/  SYNCS.PHASECHK.TRANS64.TRYWAIT P0, [R0+URZ+0x88], R14 ;  /* 0x0000880e000075a7 */ /* 0x0022a400080011ff */
[----:B--2---:R-:W-:Y:S05]  /*9650*/  @!P0 NANOSLEEP.SYNCS 0x989680 ;  /* 0x009896800000895d */ /* 0x004fea0003900000 */
[----:B------:R-:W2:Y:S02]  /*9660*/  @!P0 SYNCS.PHASECHK.TRANS64 P0, [R0+URZ+0x88], R14 ;  /* 0x0000880e000085a7 */ /* 0x000ea400080010ff */
[----:B--2---:R-:W-:Y:S05]  /*9670*/  @!P0 BRA `(.L_x_168) ;  /* 0xfffffffc00f08947 */ /* 0x004fea000383ffff */
[----:B------:R-:W-:Y:S05]  /*9680*/  BRA `(.L_x_169) ;  /* 0xffffffac00687947 */ /* 0x000fea000383ffff */
.L_x_78:
[----:B------:R-:W-:Y:S07]  /*9690*/  MOV R0, UR7 ;  /* 0x0000000700007c02 */ /* 0x000fee0008000f00 */
.L_x_170:
[----:B-1----:R1:W2:Y:S02]  /*96a0*/  SYNCS.PHASECHK.TRANS64.TRYWAIT P0, [R0+URZ+0x90], R14 ;  /* 0x0000900e000075a7 */ /* 0x0022a400080011ff */
[----:B--2---:R-:W-:Y:S05]  /*96b0*/  @!P0 NANOSLEEP.SYNCS 0x989680 ;  /* 0x009896800000895d */ /* 0x004fea0003900000 */
[----:B------:R-:W2:Y:S02]  /*96c0*/  @!P0 SYNCS.PHASECHK.TRANS64 P0, [R0+URZ+0x90], R14 ;  /* 0x0000900e000085a7 */ /* 0x000ea400080010ff */
[----:B--2---:R-:W-:Y:S05]  /*96d0*/  @!P0 BRA `(.L_x_170) ;  /* 0xfffffffc00f08947 */ /* 0x004fea000383ffff */
[----:B------:R-:W-:Y:S05]  /*96e0*/  BRA `(.L_x_171) ;  /* 0xffffffac00ac7947 */ /* 0x000fea000383ffff */
.L_x_79:
[----:B------:R-:W-:Y:S07]  /*96f0*/  MOV R0, UR7 ;  /* 0x0000000700007c02 */ /* 0x000fee0008000f00 */
.L_x_172:
[----:B-1----:R1:W2:Y:S02]  /*9700*/  SYNCS.PHASECHK.TRANS64.TRYWAIT P0, [R0+URZ+0x98], R14 ;  /* 0x0000980e000075a7 */ /* 0x0022a400080011ff */
[----:B--2---:R-:W-:Y:S05]  /*9710*/  @!P0 NANOSLEEP.SYNCS 0x989680 ;  /* 0x009896800000895d */ /* 0x004fea0003900000 */
[----:B------:R-:W2:Y:S02]  /*9720*/  @!P0 SYNCS.PHASECHK.TRANS64 P0, [R0+URZ+0x98], R14 ;  /* 0x0000980e000085a7 */ /* 0x000ea400080010ff */
[----:B--2---:R-:W-:Y:S05]  /*9730*/  @!P0 BRA `(.L_x_172) ;  /* 0xfffffffc00f08947 */ /* 0x004fea000383ffff */
[----:B------:R-:W-:Y:S05]  /*9740*/  BRA `(.L_x_173) ;  /* 0xffffffb000307947 */ /* 0x000fea000383ffff */
.L_x_81:
[----:B------:R-:W-:-:S07]  /*9750*/  MOV R0, UR7 ;  /* 0x0000000700007c02 */ /* 0x000fce0008000f00 */
.L_x_174:
[----:B-1----:R1:W3:Y:S02]  /*9760*/  SYNCS.PHASECHK.TRANS64.TRYWAIT P0, [R0+URZ+0x80], R2 ;  /* 0x00008002000075a7 */ /* 0x0022e400080011ff */
[----:B---3--:R-:W-:Y:S05]  /*9770*/  @!P0 NANOSLEEP.SYNCS 0x989680 ;  /* 0x009896800000895d */ /* 0x008fea0003900000 */
[----:B------:R-:W3:Y:S02]  /*9780*/  @!P0 SYNCS.PHASECHK.TRANS64 P0, [R0+URZ+0x80], R2 ;  /* 0x00008002000085a7 */ /* 0x000ee400080010ff */
[----:B---3--:R-:W-:Y:S05]  /*9790*/  @!P0 BRA `(.L_x_174) ;  /* 0xfffffffc00f08947 */ /* 0x008fea000383ffff */
[----:B------:R-:W-:Y:S05]  /*97a0*/  BRA `(.L_x_175) ;  /* 0xffffffb000a07947 */ /* 0x000fea000383ffff */
.L_x_82:
[----:B-1----:R-:W-:-:S07]  /*97b0*/  MOV R0, UR7 ;  /* 0x0000000700007c02 */ /* 0x002fce0008000f00 */
.L_x_176:
[----:B-1----:R1:W3:Y:S02]  /*97c0*/  SYNCS.PHASECHK.TRANS64.TRYWAIT P0, [R0+URZ+0x88], R2 ;  /* 0x00008802000075a7 */ /* 0x0022e400080011ff */
[----:B---3--:R-:W-:Y:S05]  /*97d0*/  @!P0 NANOSLEEP.SYNCS 0x989680 ;  /* 0x009896800000895d */ /* 0x008fea0003900000 */
[----:B------:R-:W3:Y:S02]  /*97e0*/  @!P0 SYNCS.PHASECHK.TRANS64 P0, [R0+URZ+0x88], R2 ;  /* 0x00008802000085a7 */ /* 0x000ee400080010ff */
[----:B---3--:R-:W-:Y:S05]  /*97f0*/  @!P0 BRA `(.L_x_176) ;  /* 0xfffffffc00f08947 */ /* 0x008fea000383ffff */
[----:B------:R-:W-:Y:S05]  /*9800*/  BRA `(.L_x_177) ;  /* 0xffffffb000907947 */ /* 0x000fea000383ffff */
.L_x_83:
[----:B-1----:R-:W-:-:S07]  /*9810*/  MOV R0, UR7 ;  /* 0x0000000700007c02 */ /* 0x002fce0008000f00 */
.L_x_178:
[----:B-1----:R1:W3:Y:S02]  /*9820*/  SYNCS.PHASECHK.TRANS64.TRYWAIT P0, [R0+URZ+0x90], R2 ;  /* 0x00009002000075a7 */ /* 0x0022e400080011ff */
[----:B---3--:R-:W-:Y:S05]  /*9830*/  @!P0 NANOSLEEP.SYNCS 0x989680 ;  /* 0x009896800000895d */ /* 0x008fea0003900000 */
[----:B------:R-:W3:Y:S02]  /*9840*/  @!P0 SYNCS.PHASECHK.TRANS64 P0, [R0+URZ+0x90], R2 ;  /* 0x00009002000085a7 */ /* 0x000ee400080010ff */
[----:B---3--:R-:W-:Y:S05]  /*9850*/  @!P0 BRA `(.L_x_178) ;  /* 0xfffffffc00f08947 */ /* 0x008fea000383ffff */
[----:B------:R-:W-:Y:S05]  /*9860*/  BRA `(.L_x_179) ;  /* 0xffffffb000807947 */ /* 0x000fea000383ffff */
.L_x_85:
[----:B--2---:R2:W4:Y:S02]  /*9870*/  SYNCS.PHASECHK.TRANS64.TRYWAIT P0, [R0+URZ+0xb0], R2 ;  /* 0x0000b002000075a7 */ /* 0x00452400080011ff */
[----:B----4-:R-:W-:Y:S05]  /*9880*/  @!P0 NANOSLEEP.SYNCS 0x989680 ;  /* 0x009896800000895d */ /* 0x010fea0003900000 */
[----:B------:R-:W4:Y:S02]  /*9890*/  @!P0 SYNCS.PHASECHK.TRANS64 P0, [R0+URZ+0xb0], R2 ;  /* 0x0000b002000085a7 */ /* 0x000f2400080010ff */
[----:B----4-:R-:W-:Y:S05]  /*98a0*/  @!P0 BRA `(.L_x_85) ;  /* 0xfffffffc00f08947 */ /* 0x010fea000383ffff */
[----:B------:R-:W-:Y:S05]  /*98b0*/  BRA `(.L_x_180) ;  /* 0xffffffb400487947 */ /* 0x000fea000383ffff */
.L_x_96:
[----:B-1----:R-:W-:Y:S04]  /*98c0*/  MOV R2, UR48 ;  /* 0x0000003000027c02 */ /* 0x002fe80008000f00 */
[----:B------:R1:W3:Y:S03]  /*98d0*/  SYNCS.PHASECHK.TRANS64.TRYWAIT P1, [R2+URZ+0x60], R3 ;  /* 0x00006003020075a7 */ /* 0x0002e600080211ff */
[----:B---3--:R-:W-:Y:S05]  /*98e0*/  @!P1 NANOSLEEP.SYNCS 0x989680 ;  /* 0x009896800000995d */ /* 0x008fea0003900000 */
[----:B------:R-:W3:Y:S02]  /*98f0*/  @!P1 SYNCS.PHASECHK.TRANS64 P1, [R2+URZ+0x60], R3 ;  /* 0x00006003020095a7 */ /* 0x000ee400080210ff */
[----:B---3--:R-:W-:Y:S05]  /*9900*/  @!P1 BRA `(.L_x_96) ;  /* 0xfffffffc00ec9947 */ /* 0x008fea000383ffff */
[----:B------:R-:W-:Y:S05]  /*9910*/  BRA `(.L_x_95) ;  /* 0xffffffc000547947 */ /* 0x000fea000383ffff */
.L_x_98:
[----:B-1----:R1:W4:Y:S02]  /*9920*/  SYNCS.PHASECHK.TRANS64.TRYWAIT P0, [R64+URZ+0xd0], R0 ;  /* 0x0000d000400075a7 */ /* 0x00232400080011ff */
[----:B----4-:R-:W-:Y:S05]  /*9930*/  @!P0 NANOSLEEP.SYNCS 0x989680 ;  /* 0x009896800000895d */ /* 0x010fea0003900000 */
[----:B------:R-:W4:Y:S02]  /*9940*/  @!P0 SYNCS.PHASECHK.TRANS64 P0, [R64+URZ+0xd0], R0 ;  /* 0x0000d000400085a7 */ /* 0x000f2400080010ff */
[----:B----4-:R-:W-:Y:S05]  /*9950*/  @!P0 BRA `(.L_x_98) ;  /* 0xfffffffc00f08947 */ /* 0x010fea000383ffff */
[----:B------:R-:W-:Y:S05]  /*9960*/  BRA `(.L_x_97) ;  /* 0xffffffc0007c7947 */ /* 0x000fea000383ffff */
.L_x_107:
[----:B--2---:R2:W4:Y:S02]  /*9970*/  SYNCS.PHASECHK.TRANS64.TRYWAIT P0, [R2+URZ+0x60], R0 ;  /* 0x00006000020075a7 */ /* 0x00452400080011ff */
[----:B----4-:R-:W-:Y:S05]  /*9980*/  @!P0 NANOSLEEP.SYNCS 0x989680 ;  /* 0x009896800000895d */ /* 0x010fea0003900000 */
[----:B------:R-:W4:Y:S02]  /*9990*/  @!P0 SYNCS.PHASECHK.TRANS64 P0, [R2+URZ+0x60], R0 ;  /* 0x00006000020085a7 */ /* 0x000f2400080010ff */
[----:B----4-:R-:W-:Y:S05]  /*99a0*/  @!P0 BRA `(.L_x_107) ;  /* 0xfffffffc00f08947 */ /* 0x010fea000383ffff */
[----:B------:R-:W-:Y:S05]  /*99b0*/  BRA `(.L_x_106) ;  /* 0xffffffcc00587947 */ /* 0x000fea000383ffff */
.L_x_115:
[----:B--2---:R2:W4:Y:S02]  /*99c0*/  SYNCS.PHASECHK.TRANS64.TRYWAIT P0, [R0+URZ+0x60], R6 ;  /* 0x00006006000075a7 */ /* 0x00452400080011ff */
[----:B----4-:R-:W-:Y:S05]  /*99d0*/  @!P0 NANOSLEEP.SYNCS 0x989680 ;  /* 0x009896800000895d */ /* 0x010fea0003900000 */
[----:B------:R-:W4:Y:S02]  /*99e0*/  @!P0 SYNCS.PHASECHK.TRANS64 P0, [R0+URZ+0x60], R6 ;  /* 0x00006006000085a7 */ /* 0x000f2400080010ff */
[----:B----4-:R-:W-:Y:S05]  /*99f0*/  @!P0 BRA `(.L_x_115) ;  /* 0xfffffffc00f08947 */ /* 0x010fea000383ffff */
[----:B------:R-:W-:Y:S05]  /*9a00*/  BRA `(.L_x_114) ;  /* 0xffffffd800587947 */ /* 0x000fea000383ffff */
.L_x_123:
[----:B--2---:R2:W4:Y:S02]  /*9a10*/  SYNCS.PHASECHK.TRANS64.TRYWAIT P0, [R0+URZ+0x60], R5 ;  /* 0x00006005000075a7 */ /* 0x00452400080011ff */
[----:B----4-:R-:W-:Y:S05]  /*9a20*/  @!P0 NANOSLEEP.SYNCS 0x989680 ;  /* 0x009896800000895d */ /* 0x010fea0003900000 */
[----:B------:R-:W4:Y:S02]  /*9a30*/  @!P0 SYNCS.PHASECHK.TRANS64 P0, [R0+URZ+0x60], R5 ;  /* 0x00006005000085a7 */ /* 0x000f2400080010ff */
[----:B----4-:R-:W-:Y:S05]  /*9a40*/  @!P0 BRA `(.L_x_123) ;  /* 0xfffffffc00f08947 */ /* 0x010fea000383ffff */
[----:B------:R-:W-:Y:S05]  /*9a50*/  BRA `(.L_x_122) ;  /* 0xffffffe400587947 */ /* 0x000fea000383ffff */
        .weak           $__internal_0_$__cuda_sm10x_tcgen05_guardrail_trap_col_being_dealloced_not_returned_by_alloc
        .type           $__internal_0_$__cuda_sm10x_tcgen05_guardrail_trap_col_being_dealloced_not_returned_by_alloc,@function
        .size           $__internal_0_$__cuda_sm10x_tcgen05_guardrail_trap_col_being_dealloced_not_returned_by_alloc,($__internal_1_$__cuda_sm10x_tcgen05_guardrail_trap_phase_invalid_during_alloc - $__internal_0_$__cuda_sm10x_tcgen05_guardrail_trap_col_being_dealloced_not_returned_by_alloc)
$__internal_0_$__cuda_sm10x_tcgen05_guardrail_trap_col_being_dealloced_not_returned_by_alloc:
[----:B------:R-:W-:Y:S05]  /*9a60*/  BPT.TRAP 0x1 ;  /* 0x000000040000795c */ /* 0x000fea0000300000 */
[----:B------:R-:W-:-:S04]  /*9a70*/  HFMA2 R3, -RZ, RZ, 0, 0 ;  /* 0x00000000ff037431 */ /* 0x000fc800000001ff */
[----:B------:R-:W-:Y:S05]  /*9a80*/  RET.REL.NODEC R2 `(_ZN7cutlass13device_kernelINS_4gemm6kernel13GemmUniversalIN4cute5tupleIJiiiiEEENS1_10collective13CollectiveMmaINS1_35MainloopSm100TmaUmmaWarpSpecializedILi6ELi2ELi4ENS5_IJNS4_1CILi1EEESB_SB_EEEEENS5_IJNSA_ILi128EEESE_NSA_ILi64EEEEEENS_10bfloat16_tENS5_IJlSB_lEEESH_SI_NS4_8TiledMMAINS4_8MMA_AtomIJNS4_20SM100_MMA_F16BF16_SSISH_SH_fLi128ELi128ELNS4_4UMMA5MajorE0ELSN_0ELNSM_7ScaleInE0ELSO_0EEEEEENS4_6LayoutISC_NS5_IJNSA_ILi0EEESS_SS_EEEEENS5_IJNS4_10UnderscoreESV_SV_EEEEENS4_13SM90_TMA_LOADENS4_14ComposedLayoutINS4_7SwizzleILi3ELi4ELi3EEENS4_18smem_ptr_flag_bitsILi16EEENSR_INS5_IJNSA_ILi8EEESF_EEENS5_IJSF_SB_EEEEEEEvNS4_8identityESY_S18_vS19_EENS_8epilogue10collective18CollectiveEpilogueINS1B_23Sm100TmaWarpSpecializedILi4ELi2ELi32ELb1ELb0EEEJSG_NS5_IJNSR_ISE_SB_EENSR_INSA_ILi32EEESB_EEEEESH_SI_SH_SI_NS1B_6fusion15FusionCallbacksIS1F_NS1K_17LinearCombinationISH_fSH_fLNS_15FloatRoundStyleE2EEESG_S1J_JEEENS4_5SM1004TMEM4LOAD26SM100_TMEM_LOAD_32dp32b32xESY_NSZ_INS10_ILi2ELi4ELi3EEES13_NSR_INS5_IJS14_S1H_EEENS5_IJS1H_SB_EEEEEEENS4_39AutoVectorizingCopyWithAssumedAlignmentILi128EEENS4_14SM90_TMA_STOREES1Y_S20_S20_EEEvvEEEEvNT_6ParamsE) ;  /* 0xffffff64025c7950 */ /* 0x000fea0003c3ffff */
        .weak           $__internal_1_$__cuda_sm10x_tcgen05_guardrail_trap_phase_invalid_during_alloc
        .type           $__internal_1_$__cuda_sm10x_tcgen05_guardrail_trap_phase_invalid_during_alloc,@function
        .size           $__internal_1_$__cuda_sm10x_tcgen05_guardrail_trap_phase_invalid_during_alloc,($__internal_2_$__cuda_sm10x_tcgen05_guardrail_trap_unallocated_columns_being_dealloced - $__internal_1_$__cuda_sm10x_tcgen05_guardrail_trap_phase_invalid_during_alloc)
$__internal_1_$__cuda_sm10x_tcgen05_guardrail_trap_phase_invalid_during_alloc:
[----:B------:R-:W-:Y:S05]  /*9a90*/  BPT.TRAP 0x1 ;  /* 0x000000040000795c */ /* 0x000fea0000300000 */
[----:B------:R-:W-:-:S04]  /*9aa0*/  MOV R3, 0x0 ;  /* 0x0000000000037802 */ /* 0x000fc80000000f00 */
[----:B------:R-:W-:Y:S05]  /*9ab0*/  RET.REL.NODEC R2 `(_ZN7cutlass13device_kernelINS_4gemm6kernel13GemmUniversalIN4cute5tupleIJiiiiEEENS1_10collective13CollectiveMmaINS1_35MainloopSm100TmaUmmaWarpSpecializedILi6ELi2ELi4ENS5_IJNS4_1CILi1EEESB_SB_EEEEENS5_IJNSA_ILi128EEESE_NSA_ILi64EEEEEENS_10bfloat16_tENS5_IJlSB_lEEESH_SI_NS4_8TiledMMAINS4_8MMA_AtomIJNS4_20SM100_MMA_F16BF16_SSISH_SH_fLi128ELi128ELNS4_4UMMA5MajorE0ELSN_0ELNSM_7ScaleInE0ELSO_0EEEEEENS4_6LayoutISC_NS5_IJNSA_ILi0EEESS_SS_EEEEENS5_IJNS4_10UnderscoreESV_SV_EEEEENS4_13SM90_TMA_LOADENS4_14ComposedLayoutINS4_7SwizzleILi3ELi4ELi3EEENS4_18smem_ptr_flag_bitsILi16EEENSR_INS5_IJNSA_ILi8EEESF_EEENS5_IJSF_SB_EEEEEEEvNS4_8identityESY_S18_vS19_EENS_8epilogue10collective18CollectiveEpilogueINS1B_23Sm100TmaWarpSpecializedILi4ELi2ELi32ELb1ELb0EEEJSG_NS5_IJNSR_ISE_SB_EENSR_INSA_ILi32EEESB_EEEEESH_SI_SH_SI_NS1B_6fusion15FusionCallbacksIS1F_NS1K_17LinearCombinationISH_fSH_fLNS_15FloatRoundStyleE2EEESG_S1J_JEEENS4_5SM1004TMEM4LOAD26SM100_TMEM_LOAD_32dp32b32xESY_NSZ_INS10_ILi2ELi4ELi3EEES13_NSR_INS5_IJS14_S1H_EEENS5_IJS1H_SB_EEEEEEENS4_39AutoVectorizingCopyWithAssumedAlignmentILi128EEENS4_14SM90_TMA_STOREES1Y_S20_S20_EEEvvEEEEvNT_6ParamsE) ;  /* 0xffffff6402507950 */ /* 0x000fea0003c3ffff */
        .weak           $__internal_2_$__cuda_sm10x_tcgen05_guardrail_trap_unallocated_columns_being_dealloced
        .type           $__internal_2_$__cuda_sm10x_tcgen05_guardrail_trap_unallocated_columns_being_dealloced,@function
        .size           $__internal_2_$__cuda_sm10x_tcgen05_guardrail_trap_unallocated_columns_being_dealloced,(.L_x_182 - $__internal_2_$__cuda_sm10x_tcgen05_guardrail_trap_unallocated_columns_being_dealloced)
$__internal_2_$__cuda_sm10x_tcgen05_guardrail_trap_unallocated_columns_being_dealloced:
[----:B------:R-:W-:Y:S05]  /*9ac0*/  BPT.TRAP 0x1 ;  /* 0x000000040000795c */ /* 0x000fea0000300000 */
[----:B------:R-:W-:-:S04]  /*9ad0*/  HFMA2 R3, -RZ, RZ, 0, 0 ;  /* 0x00000000ff037431 */ /* 0x000fc800000001ff */
[----:B------:R-:W-:Y:S05]  /*9ae0*/  RET.REL.NODEC R2 `(_ZN7cutlass13device_kernelINS_4gemm6kernel13GemmUniversalIN4cute5tupleIJiiiiEEENS1_10collective13CollectiveMmaINS1_35MainloopSm100TmaUmmaWarpSpecializedILi6ELi2ELi4ENS5_IJNS4_1CILi1EEESB_SB_EEEEENS5_IJNSA_ILi128EEESE_NSA_ILi64EEEEEENS_10bfloat16_tENS5_IJlSB_lEEESH_SI_NS4_8TiledMMAINS4_8MMA_AtomIJNS4_20SM100_MMA_F16BF16_SSISH_SH_fLi128ELi128ELNS4_4UMMA5MajorE0ELSN_0ELNSM_7ScaleInE0ELSO_0EEEEEENS4_6LayoutISC_NS5_IJNSA_ILi0EEESS_SS_EEEEENS5_IJNS4_10UnderscoreESV_SV_EEEEENS4_13SM90_TMA_LOADENS4_14ComposedLayoutINS4_7SwizzleILi3ELi4ELi3EEENS4_18smem_ptr_flag_bitsILi16EEENSR_INS5_IJNSA_ILi8EEESF_EEENS5_IJSF_SB_EEEEEEEvNS4_8identityESY_S18_vS19_EENS_8epilogue10collective18CollectiveEpilogueINS1B_23Sm100TmaWarpSpecializedILi4ELi2ELi32ELb1ELb0EEEJSG_NS5_IJNSR_ISE_SB_EENSR_INSA_ILi32EEESB_EEEEESH_SI_SH_SI_NS1B_6fusion15FusionCallbacksIS1F_NS1K_17LinearCombinationISH_fSH_fLNS_15FloatRoundStyleE2EEESG_S1J_JEEENS4_5SM1004TMEM4LOAD26SM100_TMEM_LOAD_32dp32b32xESY_NSZ_INS10_ILi2ELi4ELi3EEES13_NSR_INS5_IJS14_S1H_EEENS5_IJS1H_SB_EEEEEEENS4_39AutoVectorizingCopyWithAssumedAlignmentILi128EEENS4_14SM90_TMA_STOREES1Y_S20_S20_EEEvvEEEEvNT_6ParamsE) ;  /* 0xffffff6402447950 */ /* 0x000fea0003c3ffff */
.L_x_181:
[----:B------:R-:W-:-:S00]  /*9af0*/  BRA `(.L_x_181) ;  /* 0xfffffffc00fc7947 */ /* 0x000fc0000383ffff */
[----:B------:R-:W-:-:S00]  /*9b00*/  NOP ;  /* 0x0000000000007918 */ /* 0x000fc00000000000 */
[----:B------:R-:W-:-:S00]  /*9b10*/  NOP ;  /* 0x0000000000007918 */ /* 0x000fc00000000000 */
[----:B------:R-:W-:-:S00]  /*9b20*/  NOP ;  /* 0x0000000000007918 */ /* 0x000fc00000000000 */
[----:B------:R-:W-:-:S00]  /*9b30*/  NOP ;  /* 0x0000000000007918 */ /* 0x000fc00000000000 */
[----:B------:R-:W-:-:S00]  /*9b40*/  NOP ;  /* 0x0000000000007918 */ /* 0x000fc00000000000 */
[----:B------:R-:W-:-:S00]  /*9b50*/  NOP ;  /* 0x0000000000007918 */ /* 0x000fc00000000000 */
[----:B------:R-:W-:-:S00]  /*9b60*/  NOP ;  /* 0x0000000000007918 */ /* 0x000fc00000000000 */
[----:B------:R-:W-:-:S00]  /*9b70*/  NOP ;  /* 0x0000000000007918 */ /* 0x000fc00000000000 */
.L_x_182:


//--------------------- .nv.global.init           --------------------------
	.section	.nv.global.init,"aw",@progbits
.nv.global.init:
	.type		$str$27,@object
	.size		$str$27,($str$28 - $str$27)
$str$27:
        /*0000*/ 	.byte	0x28, 0x61, 0x64, 0x64, 0x72, 0x65, 0x73, 0x73, 0x20, 0x26, 0x20, 0x6d, 0x61, 0x73, 0x6b, 0x29
        /*0010*/ 	.byte	0x20, 0x3d, 0x3d, 0x20, 0x30, 0x00
	.type		$str$28,@object
	.size		$str$28,($str$26 - $str$28)
$str$28:
        /*0016*/ 	.byte	0x2f, 0x74, 0x6d, 0x70, 0x2f, 0x63, 0x75, 0x74, 0x6c, 0x61, 0x73, 0x73, 0x5f, 0x73, 0x77, 0x65
        /*0026*/ 	.byte	0x65, 0x70, 0x5f, 0x73, 0x72, 0x63, 0x2f, 0x69, 0x6e, 0x63, 0x6c, 0x75, 0x64, 0x65, 0x2f, 0x63
        /*0036*/ 	.byte	0x75, 0x74, 0x65, 0x2f, 0x70, 0x6f, 0x69, 0x6e, 0x74, 0x65, 0x72, 0x5f, 0x66, 0x6c, 0x61, 0x67
        /*0046*/ 	.byte	0x67, 0x65, 0x64, 0x2e, 0x68, 0x70, 0x70, 0x00
	.type		$str$26,@object
	.size		$str$26,($str$25 - $str$26)
$str$26:
        /*004e*/ 	.byte	0x2f, 0x74, 0x6d, 0x70, 0x2f, 0x63, 0x75, 0x74, 0x6c, 0x61, 0x73, 0x73, 0x5f, 0x73, 0x77, 0x65
        /*005e*/ 	.byte	0x65, 0x70, 0x5f, 0x73, 0x72, 0x63, 0x2f, 0x69, 0x6e, 0x63, 0x6c, 0x75, 0x64, 0x65, 0x2f, 0x63
        /*006e*/ 	.byte	0x75, 0x74, 0x65, 0x2f, 0x61, 0x74, 0x6f, 0x6d, 0x2f, 0x63, 0x6f, 0x70, 0x79, 0x5f, 0x74, 0x72
        /*007e*/ 	.byte	0x61, 0x69, 0x74, 0x73, 0x5f, 0x73, 0x6d, 0x31, 0x30, 0x30, 0x2e, 0x68, 0x70, 0x70, 0x00
	.type		$str$25,@object
	.size		$str$25,(__unnamed_1 - $str$25)
$str$25:
        /*008d*/ 	.byte	0x28, 0x28, 0x75, 0x69, 0x6e, 0x74, 0x33, 0x32, 0x5f, 0x74, 0x28, 0x74, 0x68, 0x72, 0x65, 0x61
        /*009d*/ 	.byte	0x64, 0x49, 0x64, 0x78, 0x2e, 0x78, 0x29, 0x20, 0x2f, 0x20, 0x33, 0x32, 0x29, 0x20, 0x25, 0x20
        /*00ad*/ 	.byte	0x34, 0x29, 0x20, 0x3d, 0x3d, 0x20, 0x28, 0x28, 0x28, 0x74, 0x6d, 0x65, 0x6d, 0x5f, 0x61, 0x64
        /*00bd*/ 	.byte	0x64, 0x72, 0x20, 0x3e, 0x3e, 0x20, 0x31, 0x36, 0x29, 0x20, 0x2f, 0x20, 0x33, 0x32, 0x29, 0x20
        /*00cd*/ 	.byte	0x25, 0x20, 0x34, 0x29, 0x00
	.type		__unnamed_1,@object
	.size		__unnamed_1,(__unnamed_2 - __unnamed_1)
__unnamed_1:
        /*00d2*/ 	.byte	0x61, 0x75, 0x74, 0x6f, 0x20, 0x63, 0x75, 0x74, 0x65, 0x3a, 0x3a, 0x61, 0x73, 0x5f, 0x70, 0x6f
        /* <DEDUP_REMOVED lines=24> */
        /*0262*/ 	.byte	0x34, 0x30, 0x39, 0x36, 0x3e, 0x3e, 0x3e, 0x3e, 0x5d, 0x00
	.type		__unnamed_2,@object
	.size		__unnamed_2,(.L_2 - __unnamed_2)
__unnamed_2:
        /* <DEDUP_REMOVED lines=42> */
        /*050c*/ 	.byte	0x3e, 0x3e, 0x5d, 0x00
.L_2:


//--------------------- .nv.shared._ZN7cutlass13device_kernelINS_4gemm6kernel13GemmUniversalIN4cute5tupleIJiiiiEEENS1_10collective13CollectiveMmaINS1_35MainloopSm100TmaUmmaWarpSpecializedILi6ELi2ELi4ENS5_IJNS4_1CILi1EEESB_SB_EEEEENS5_IJNSA_ILi128EEESE_NSA_ILi64EEEEEENS_10bfloat16_tENS5_IJlSB_lEEESH_SI_NS4_8TiledMMAINS4_8MMA_AtomIJNS4_20SM100_MMA_F16BF16_SSISH_SH_fLi128ELi128ELNS4_4UMMA5MajorE0ELSN_0ELNSM_7ScaleInE0ELSO_0EEEEEENS4_6LayoutISC_NS5_IJNSA_ILi0EEESS_SS_EEEEENS5_IJNS4_10UnderscoreESV_SV_EEEEENS4_13SM90_TMA_LOADENS4_14ComposedLayoutINS4_7SwizzleILi3ELi4ELi3EEENS4_18smem_ptr_flag_bitsILi16EEENSR_INS5_IJNSA_ILi8EEESF_EEENS5_IJSF_SB_EEEEEEEvNS4_8identityESY_S18_vS19_EENS_8epilogue10collective18CollectiveEpilogueINS1B_23Sm100TmaWarpSpecializedILi4ELi2ELi32ELb1ELb0EEEJSG_NS5_IJNSR_ISE_SB_EENSR_INSA_ILi32EEESB_EEEEESH_SI_SH_SI_NS1B_6fusion15FusionCallbacksIS1F_NS1K_17LinearCombinationISH_fSH_fLNS_15FloatRoundStyleE2EEESG_S1J_JEEENS4_5SM1004TMEM4LOAD26SM100_TMEM_LOAD_32dp32b32xESY_NSZ_INS10_ILi2ELi4ELi3EEES13_NSR_INS5_IJS14_S1H_EEENS5_IJS1H_SB_EEEEEEENS4_39AutoVectorizingCopyWithAssumedAlignmentILi128EEENS4_14SM90_TMA_STOREES1Y_S20_S20_EEEvvEEEEvNT_6ParamsE --------------------------
	.section	.nv.shared._ZN7cutlass13device_kernelINS_4gemm6kernel13GemmUniversalIN4cute5tupleIJiiiiEEENS1_10collective13CollectiveMmaINS1_35MainloopSm100TmaUmmaWarpSpecializedILi6ELi2ELi4ENS5_IJNS4_1CILi1EEESB_SB_EEEEENS5_IJNSA_ILi128EEESE_NSA_ILi64EEEEEENS_10bfloat16_tENS5_IJlSB_lEEESH_SI_NS4_8TiledMMAINS4_8MMA_AtomIJNS4_20SM100_MMA_F16BF16_SSISH_SH_fLi128ELi128ELNS4_4UMMA5MajorE0ELSN_0ELNSM_7ScaleInE0ELSO_0EEEEEENS4_6LayoutISC_NS5_IJNSA_ILi0EEESS_SS_EEEEENS5_IJNS4_10UnderscoreESV_SV_EEEEENS4_13SM90_TMA_LOADENS4_14ComposedLayoutINS4_7SwizzleILi3ELi4ELi3EEENS4_18smem_ptr_flag_bitsILi16EEENSR_INS5_IJNSA_ILi8EEESF_EEENS5_IJSF_SB_EEEEEEEvNS4_8identityESY_S18_vS19_EENS_8epilogue10collective18CollectiveEpilogueINS1B_23Sm100TmaWarpSpecializedILi4ELi2ELi32ELb1ELb0EEEJSG_NS5_IJNSR_ISE_SB_EENSR_INSA_ILi32EEESB_EEEEESH_SI_SH_SI_NS1B_6fusion15FusionCallbacksIS1F_NS1K_17LinearCombinationISH_fSH_fLNS_15FloatRoundStyleE2EEESG_S1J_JEEENS4_5SM1004TMEM4LOAD26SM100_TMEM_LOAD_32dp32b32xESY_NSZ_INS10_ILi2ELi4ELi3EEES13_NSR_INS5_IJS14_S1H_EEENS5_IJS1H_SB_EEEEEEENS4_39AutoVectorizingCopyWithAssumedAlignmentILi128EEENS4_14SM90_TMA_STOREES1Y_S20_S20_EEEvvEEEEvNT_6ParamsE,"aw",@nobits
	.sectionflags	@""
	.align	16
	.zero		1024


//--------------------- .nv.shared.reserved.0     --------------------------
	.section	.nv.shared.reserved.0,"aw",@nobits
	.weak		__nv_reservedSMEM_offset_0_alias
	.size		__nv_reservedSMEM_offset_0_alias, 0, 64
	.other		__nv_reservedSMEM_offset_0_alias,@"STO_CUDA_RESERVED_SHARED STV_DEFAULT"
__nv_reservedSMEM_offset_0_alias:
	.zero		0
.nv.shared.reserved.0:
	.zero		64
	.weak		__nv_reservedSMEM_tcgen05_partition
	.type		__nv_reservedSMEM_tcgen05_partition,@object
	.size		__nv_reservedSMEM_tcgen05_partition,(.L_0 - __nv_reservedSMEM_tcgen05_partition)
__nv_reservedSMEM_tcgen05_partition:
	.zero		32
.L_0:


//--------------------- .nv.global                --------------------------
	.section	.nv.global,"aw",@nobits
.nv.global:
	.type		_ZN40_INTERNAL_5ed2ee5c_4_k_cu_651e4dab_337394cute1_E,@object
	.size		_ZN40_INTERNAL_5ed2ee5c_4_k_cu_651e4dab_337394cute1_E,(_ZN40_INTERNAL_5ed2ee5c_4_k_cu_651e4dab_337394cuda3std3__45__cpo6cbeginE - _ZN40_INTERNAL_5ed2ee5c_4_k_cu_651e4dab_337394cute1_E)
_ZN40_INTERNAL_5ed2ee5c_4_k_cu_651e4dab_337394cute1_E:
	.zero		1
	.type		_ZN40_INTERNAL_5ed2ee5c_4_k_cu_651e4dab_337394cuda3std3__45__cpo6cbeginE,@object
	.size		_ZN40_INTERNAL_5ed2ee5c_4_k_cu_651e4dab_337394cuda3std3__45__cpo6cbeginE,(_ZN40_INTERNAL_5ed2ee5c_4_k_cu_651e4dab_337394cuda3std3__48in_placeE - _ZN40_INTERNAL_5ed2ee5c_4_k_cu_651e4dab_337394cuda3std3__45__cpo6cbeginE)
_ZN40_INTERNAL_5ed2ee5c_4_k_cu_651e4dab_337394cuda3std3__45__cpo6cbeginE:
	.zero		1
	.type		_ZN40_INTERNAL_5ed2ee5c_4_k_cu_651e4dab_337394cuda3std3__48in_placeE,@object
	.size		_ZN40_INTERNAL_5ed2ee5c_4_k_cu_651e4dab_337394cuda3std3__48in_placeE,(_ZN40_INTERNAL_5ed2ee5c_4_k_cu_651e4dab_337394cuda3std6ranges3__45__cpo9iter_moveE - _ZN40_INTERNAL_5ed2ee5c_4_k_cu_651e4dab_337394cuda3std3__48in_placeE)
_ZN40_INTERNAL_5ed2ee5c_4_k_cu_651e4dab_337394cuda3std3__48in_placeE:
	.zero		1
	.type		_ZN40_INTERNAL_5ed2ee5c_4_k_cu_651e4dab_337394cuda3std6ranges3__45__cpo9iter_moveE,@object
	.size		_ZN40_INTERNAL_5ed2ee5c_4_k_cu_651e4dab_337394cuda3std6ranges3__45__cpo9iter_moveE,(_ZN40_INTERNAL_5ed2ee5c_4_k_cu_651e4dab_337394cuda3std3__45__cpo5beginE - _ZN40_INTERNAL_5ed2ee5c_4_k_cu_651e4dab_337394cuda3std6ranges3__45__cpo9iter_moveE)
_ZN40_INTERNAL_5ed2ee5c_4_k_cu_651e4dab_337394cuda3std6ranges3__45__cpo9iter_moveE:
	.zero		1
	.type		_ZN40_INTERNAL_5ed2ee5c_4_k_cu_651e4dab_337394cuda3std3__45__cpo5beginE,@object
	.size		_ZN40_INTERNAL_5ed2ee5c_4_k_cu_651e4dab_337394cuda3std3__45__cpo5beginE,(_ZN40_INTERNAL_5ed2ee5c_4_k_cu_651e4dab_337394cuda3std3__442_GLOBAL__N__5ed2ee5c_4_k_cu_651e4dab_337396ignoreE - _ZN40_INTERNAL_5ed2ee5c_4_k_cu_651e4dab_337394cuda3std3__45__cpo5beginE)
_ZN40_INTERNAL_5ed2ee5c_4_k_cu_651e4dab_337394cuda3std3__45__cpo5beginE:
	.zero		1
	.type		_ZN40_INTERNAL_5ed2ee5c_4_k_cu_651e4dab_337394cuda3std3__442_GLOBAL__N__5ed2ee5c_4_k_cu_651e4dab_337396ignoreE,@object
	.size		_ZN40_INTERNAL_5ed2ee5c_4_k_cu_651e4dab_337394cuda3std3__442_GLOBAL__N__5ed2ee5c_4_k_cu_651e4dab_337396ignoreE,(_ZN40_INTERNAL_5ed2ee5c_4_k_cu_651e4dab_337394cute7productE - _ZN40_INTERNAL_5ed2ee5c_4_k_cu_651e4dab_337394cuda3std3__442_GLOBAL__N__5ed2ee5c_4_k_cu_651e4dab_337396ignoreE)
_ZN40_INTERNAL_5ed2ee5c_4_k_cu_651e4dab_337394cuda3std3__442_GLOBAL__N__5ed2ee5c_4_k_cu_651e4dab_337396ignoreE:
	.zero		1
	.type		_ZN40_INTERNAL_5ed2ee5c_4_k_cu_651e4dab_337394cute7productE,@object
	.size		_ZN40_INTERNAL_5ed2ee5c_4_k_cu_651e4dab_337394cute7productE,(_ZN40_INTERNAL_5ed2ee5c_4_k_cu_651e4dab_337394cuda3std3__45__cpo3endE - _ZN40_INTERNAL_5ed2ee5c_4_k_cu_651e4dab_337394cute7productE)
_ZN40_INTERNAL_5ed2ee5c_4_k_cu_651e4dab_337394cute7productE:
	.zero		1
	.type		_ZN40_INTERNAL_5ed2ee5c_4_k_cu_651e4dab_337394cuda3std3__45__cpo3endE,@object
	.size		_ZN40_INTERNAL_5ed2ee5c_4_k_cu_651e4dab_337394cuda3std3__45__cpo3endE,(_ZN40_INTERNAL_5ed2ee5c_4_k_cu_651e4dab_337394cuda3std3__419piecewise_constructE - _ZN40_INTERNAL_5ed2ee5c_4_k_cu_651e4dab_337394cuda3std3__45__cpo3endE)
_ZN40_INTERNAL_5ed2ee5c_4_k_cu_651e4dab_337394cuda3std3__45__cpo3endE:
	.zero		1
	.type		_ZN40_INTERNAL_5ed2ee5c_4_k_cu_651e4dab_337394cuda3std3__419piecewise_constructE,@object
	.size		_ZN40_INTERNAL_5ed2ee5c_4_k_cu_651e4dab_337394cuda3std3__419piecewise_constructE,(_ZN40_INTERNAL_5ed2ee5c_4_k_cu_651e4dab_337394cuda3std3__45__cpo4cendE - _ZN40_INTERNAL_5ed2ee5c_4_k_cu_651e4dab_337394cuda3std3__419piecewise_constructE)
_ZN40_INTERNAL_5ed2ee5c_4_k_cu_651e4dab_337394cuda3std3__419piecewise_constructE:
	.zero		1
	.type		_ZN40_INTERNAL_5ed2ee5c_4_k_cu_651e4dab_337394cuda3std3__45__cpo4cendE,@object
	.size		_ZN40_INTERNAL_5ed2ee5c_4_k_cu_651e4dab_337394cuda3std3__45__cpo4cendE,(_ZN40_INTERNAL_5ed2ee5c_4_k_cu_651e4dab_337394cuda3std6ranges3__45__cpo4swapE - _ZN40_INTERNAL_5ed2ee5c_4_k_cu_651e4dab_337394cuda3std3__45__cpo4cendE)
_ZN40_INTERNAL_5ed2ee5c_4_k_cu_651e4dab_337394cuda3std3__45__cpo4cendE:
	.zero		1
	.type		_ZN40_INTERNAL_5ed2ee5c_4_k_cu_651e4dab_337394cuda3std6ranges3__45__cpo4swapE,@object
	.size		_ZN40_INTERNAL_5ed2ee5c_4_k_cu_651e4dab_337394cuda3std6ranges3__45__cpo4swapE,(.L_10 - _ZN40_INTERNAL_5ed2ee5c_4_k_cu_651e4dab_337394cuda3std6ranges3__45__cpo4swapE)
_ZN40_INTERNAL_5ed2ee5c_4_k_cu_651e4dab_337394cuda3std6ranges3__45__cpo4swapE:
	.zero		1
.L_10:


//--------------------- .nv.constant0._ZN7cutlass13device_kernelINS_4gemm6kernel13GemmUniversalIN4cute5tupleIJiiiiEEENS1_10collective13CollectiveMmaINS1_35MainloopSm100TmaUmmaWarpSpecializedILi6ELi2ELi4ENS5_IJNS4_1CILi1EEESB_SB_EEEEENS5_IJNSA_ILi128EEESE_NSA_ILi64EEEEEENS_10bfloat16_tENS5_IJlSB_lEEESH_SI_NS4_8TiledMMAINS4_8MMA_AtomIJNS4_20SM100_MMA_F16BF16_SSISH_SH_fLi128ELi128ELNS4_4UMMA5MajorE0ELSN_0ELNSM_7ScaleInE0ELSO_0EEEEEENS4_6LayoutISC_NS5_IJNSA_ILi0EEESS_SS_EEEEENS5_IJNS4_10UnderscoreESV_SV_EEEEENS4_13SM90_TMA_LOADENS4_14ComposedLayoutINS4_7SwizzleILi3ELi4ELi3EEENS4_18smem_ptr_flag_bitsILi16EEENSR_INS5_IJNSA_ILi8EEESF_EEENS5_IJSF_SB_EEEEEEEvNS4_8identityESY_S18_vS19_EENS_8epilogue10collective18CollectiveEpilogueINS1B_23Sm100TmaWarpSpecializedILi4ELi2ELi32ELb1ELb0EEEJSG_NS5_IJNSR_ISE_SB_EENSR_INSA_ILi32EEESB_EEEEESH_SI_SH_SI_NS1B_6fusion15FusionCallbacksIS1F_NS1K_17LinearCombinationISH_fSH_fLNS_15FloatRoundStyleE2EEESG_S1J_JEEENS4_5SM1004TMEM4LOAD26SM100_TMEM_LOAD_32dp32b32xESY_NSZ_INS10_ILi2ELi4ELi3EEES13_NSR_INS5_IJS14_S1H_EEENS5_IJS1H_SB_EEEEEEENS4_39AutoVectorizingCopyWithAssumedAlignmentILi128EEENS4_14SM90_TMA_STOREES1Y_S20_S20_EEEvvEEEEvNT_6ParamsE --------------------------
	.section	.nv.constant0._ZN7cutlass13device_kernelINS_4gemm6kernel13GemmUniversalIN4cute5tupleIJiiiiEEENS1_10collective13CollectiveMmaINS1_35MainloopSm100TmaUmmaWarpSpecializedILi6ELi2ELi4ENS5_IJNS4_1CILi1EEESB_SB_EEEEENS5_IJNSA_ILi128EEESE_NSA_ILi64EEEEEENS_10bfloat16_tENS5_IJlSB_lEEESH_SI_NS4_8TiledMMAINS4_8MMA_AtomIJNS4_20SM100_MMA_F16BF16_SSISH_SH_fLi128ELi128ELNS4_4UMMA5MajorE0ELSN_0ELNSM_7ScaleInE0ELSO_0EEEEEENS4_6LayoutISC_NS5_IJNSA_ILi0EEESS_SS_EEEEENS5_IJNS4_10UnderscoreESV_SV_EEEEENS4_13SM90_TMA_LOADENS4_14ComposedLayoutINS4_7SwizzleILi3ELi4ELi3EEENS4_18smem_ptr_flag_bitsILi16EEENSR_INS5_IJNSA_ILi8EEESF_EEENS5_IJSF_SB_EEEEEEEvNS4_8identityESY_S18_vS19_EENS_8epilogue10collective18CollectiveEpilogueINS1B_23Sm100TmaWarpSpecializedILi4ELi2ELi32ELb1ELb0EEEJSG_NS5_IJNSR_ISE_SB_EENSR_INSA_ILi32EEESB_EEEEESH_SI_SH_SI_NS1B_6fusion15FusionCallbacksIS1F_NS1K_17LinearCombinationISH_fSH_fLNS_15FloatRoundStyleE2EEESG_S1J_JEEENS4_5SM1004TMEM4LOAD26SM100_TMEM_LOAD_32dp32b32xESY_NSZ_INS10_ILi2ELi4ELi3EEES13_NSR_INS5_IJS14_S1H_EEENS5_IJS1H_SB_EEEEEEENS4_39AutoVectorizingCopyWithAssumedAlignmentILi128EEENS4_14SM90_TMA_STOREES1Y_S20_S20_EEEvvEEEEvNT_6ParamsE,"a",@progbits
	.sectionflags	@""
	.align	4
.nv.constant0._ZN7cutlass13device_kernelINS_4gemm6kernel13GemmUniversalIN4cute5tupleIJiiiiEEENS1_10collective13CollectiveMmaINS1_35MainloopSm100TmaUmmaWarpSpecializedILi6ELi2ELi4ENS5_IJNS4_1CILi1EEESB_SB_EEEEENS5_IJNSA_ILi128EEESE_NSA_ILi64EEEEEENS_10bfloat16_tENS5_IJlSB_lEEESH_SI_NS4_8TiledMMAINS4_8MMA_AtomIJNS4_20SM100_MMA_F16BF16_SSISH_SH_fLi128ELi128ELNS4_4UMMA5MajorE0ELSN_0ELNSM_7ScaleInE0ELSO_0EEEEEENS4_6LayoutISC_NS5_IJNSA_ILi0EEESS_SS_EEEEENS5_IJNS4_10UnderscoreESV_SV_EEEEENS4_13SM90_TMA_LOADENS4_14ComposedLayoutINS4_7SwizzleILi3ELi4ELi3EEENS4_18smem_ptr_flag_bitsILi16EEENSR_INS5_IJNSA_ILi8EEESF_EEENS5_IJSF_SB_EEEEEEEvNS4_8identityESY_S18_vS19_EENS_8epilogue10collective18CollectiveEpilogueINS1B_23Sm100TmaWarpSpecializedILi4ELi2ELi32ELb1ELb0EEEJSG_NS5_IJNSR_ISE_SB_EENSR_INSA_ILi32EEESB_EEEEESH_SI_SH_SI_NS1B_6fusion15FusionCallbacksIS1F_NS1K_17LinearCombinationISH_fSH_fLNS_15FloatRoundStyleE2EEESG_S1J_JEEENS4_5SM1004TMEM4LOAD26SM100_TMEM_LOAD_32dp32b32xESY_NSZ_INS10_ILi2ELi4ELi3EEES13_NSR_INS5_IJS14_S1H_EEENS5_IJS1H_SB_EEEEEEENS4_39AutoVectorizingCopyWithAssumedAlignmentILi128EEENS4_14SM90_TMA_STOREES1Y_S20_S20_EEEvvEEEEvNT_6ParamsE:
	.zero		2944


//--------------------- SYMBOLS --------------------------

	.type		.nv.reservedSmem.offset0,@object
	.size		.nv.reservedSmem.offset0,0x4
	.type		.nv.reservedSmem.cap,@object
	.size		.nv.reservedSmem.cap,0x4
	.type		__assertfail,@function
